	.target	sm_90a

	.elftype	@"ET_EXEC"


//--------------------- .note.nv.tkinfo           --------------------------
	.section	.note.nv.tkinfo,"",@"SHT_NOTE"
	.sectionflags	@"SHF_NOTE_NV_TKINFO"
	.tkinfo
        /*0018*/ 	.word	0x00000002
        /*0030*/ 	.string	""
        /*0030*/ 	.string	"ptxas"
        /*0030*/ 	.string	"Cuda compilation tools, release 13.0, V13.0.88"
        /*0030*/ 	.string	"Build cuda_13.0.r13.0/compiler.36424714_0"
        /*0030*/ 	.string	"-arch sm_90a -m 64 "



//--------------------- .note.nv.cuinfo           --------------------------
	.section	.note.nv.cuinfo,"",@"SHT_NOTE"
	.sectionflags	@"SHF_NOTE_NV_CUINFO"
        /*0018*/ 	.short	0x0002
        /*001a*/ 	.short	0x005a
        /*001c*/ 	.short	0x0082
	.zero		2


//--------------------- .nv.info                  --------------------------
	.section	.nv.info,"",@"SHT_CUDA_INFO"
	.align	4


	//----- nvinfo : EIATTR_REGCOUNT
	.align		4
        /*0000*/ 	.byte	0x04, 0x2f
        /*0002*/ 	.short	(.L_12 - .L_11)
	.align		4
.L_11:
        /*0004*/ 	.word	index@(_ZN7cutlass13device_kernelINS_4conv6kernel13ConvUniversalINS1_16ConvProblemShapeILNS1_8OperatorE1ELi3EEENS1_10collective14CollectiveConvINS1_46MainloopSm90TmaGmmaWarpSpecializedImplicitGemmILS5_1ELi9ELi3EN4cute5tupleIJNSA_1CILi2EEENSC_ILi1EEESE_EEENS1_36KernelImplicitTmaWarpSpecializedSm90ELi1EEENSB_IJNSC_ILi128EEENSC_ILi64EEENSB_IJSJ_EEEEEENS_6half_tESM_NSA_8TiledMMAINSA_8MMA_AtomIJNSA_4SM904GMMA25MMA_64x64x16_F32F16F16_SSILNSQ_5MajorE0ELSS_1ELNSQ_7ScaleInE1ELST_1EEEEEENSA_6LayoutINSB_IJSE_SE_SE_EEENSB_IJNSC_ILi0EEESY_SY_EEEEENSB_IJNSA_10UnderscoreES11_S11_EEEEENS7_6detail26Sm90ImplicitGemmTileTraitsINSA_20SM90_TMA_LOAD_IM2COLENSA_14ComposedLayoutINSA_7SwizzleILi3ELi4ELi3EEENSA_18smem_ptr_flag_bitsILi16EEENSW_INSB_IJNSB_IJNSC_ILi8EEENSC_ILi16EEEEEENSB_IJSJ_SE_EEENSB_IJSE_NSC_ILi9EEEEEEEEENSB_IJNSB_IJSJ_NSC_ILi512EEEEEENSB_IJSE_SY_EEENSB_IJSY_NSC_ILi8192EEEEEEEEEEEEEvEENS15_INSA_23SM90_TMA_LOAD_MULTICASTENS17_IS19_S1B_NSW_INSB_IJS1F_NSB_IJS1C_S1C_EEES1H_EEENSB_IJS1L_S1K_NSB_IJSY_NSC_ILi4096EEEEEEEEEEEEEvEEEENS_8epilogue10collective6detail29Sm90TmaWarpSpecializedAdapterINS23_15DefaultEpilogueISM_NSB_IJNSB_IJllllEEESE_SY_EEES28_NS22_6thread17LinearCombinationISM_Li1EffLNS29_9ScaleType4KindE0ELNS_15FloatRoundStyleE2ESM_EENS_4gemm15EpilogueDefaultEEEEEvvEEEEvNT_6ParamsE)
        /*0008*/ 	.word	0x0000005a


	//----- nvinfo : EIATTR_FRAME_SIZE
	.align		4
.L_12:
        /*000c*/ 	.byte	0x04, 0x11
        /*000e*/ 	.short	(.L_14 - .L_13)
	.align		4
.L_13:
        /*0010*/ 	.word	index@(_ZN7cutlass13device_kernelINS_4conv6kernel13ConvUniversalINS1_16ConvProblemShapeILNS1_8OperatorE1ELi3EEENS1_10collective14CollectiveConvINS1_46MainloopSm90TmaGmmaWarpSpecializedImplicitGemmILS5_1ELi9ELi3EN4cute5tupleIJNSA_1CILi2EEENSC_ILi1EEESE_EEENS1_36KernelImplicitTmaWarpSpecializedSm90ELi1EEENSB_IJNSC_ILi128EEENSC_ILi64EEENSB_IJSJ_EEEEEENS_6half_tESM_NSA_8TiledMMAINSA_8MMA_AtomIJNSA_4SM904GMMA25MMA_64x64x16_F32F16F16_SSILNSQ_5MajorE0ELSS_1ELNSQ_7ScaleInE1ELST_1EEEEEENSA_6LayoutINSB_IJSE_SE_SE_EEENSB_IJNSC_ILi0EEESY_SY_EEEEENSB_IJNSA_10UnderscoreES11_S11_EEEEENS7_6detail26Sm90ImplicitGemmTileTraitsINSA_20SM90_TMA_LOAD_IM2COLENSA_14ComposedLayoutINSA_7SwizzleILi3ELi4ELi3EEENSA_18smem_ptr_flag_bitsILi16EEENSW_INSB_IJNSB_IJNSC_ILi8EEENSC_ILi16EEEEEENSB_IJSJ_SE_EEENSB_IJSE_NSC_ILi9EEEEEEEEENSB_IJNSB_IJSJ_NSC_ILi512EEEEEENSB_IJSE_SY_EEENSB_IJSY_NSC_ILi8192EEEEEEEEEEEEEvEENS15_INSA_23SM90_TMA_LOAD_MULTICASTENS17_IS19_S1B_NSW_INSB_IJS1F_NSB_IJS1C_S1C_EEES1H_EEENSB_IJS1L_S1K_NSB_IJSY_NSC_ILi4096EEEEEEEEEEEEEvEEEENS_8epilogue10collective6detail29Sm90TmaWarpSpecializedAdapterINS23_15DefaultEpilogueISM_NSB_IJNSB_IJllllEEESE_SY_EEES28_NS22_6thread17LinearCombinationISM_Li1EffLNS29_9ScaleType4KindE0ELNS_15FloatRoundStyleE2ESM_EENS_4gemm15EpilogueDefaultEEEEEvvEEEEvNT_6ParamsE)
        /*0014*/ 	.word	0x00000000


	//----- nvinfo : EIATTR_MIN_STACK_SIZE
	.align		4
.L_14:
        /*0018*/ 	.byte	0x04, 0x12
        /*001a*/ 	.short	(.L_16 - .L_15)
	.align		4
.L_15:
        /*001c*/ 	.word	index@(_ZN7cutlass13device_kernelINS_4conv6kernel13ConvUniversalINS1_16ConvProblemShapeILNS1_8OperatorE1ELi3EEENS1_10collective14CollectiveConvINS1_46MainloopSm90TmaGmmaWarpSpecializedImplicitGemmILS5_1ELi9ELi3EN4cute5tupleIJNSA_1CILi2EEENSC_ILi1EEESE_EEENS1_36KernelImplicitTmaWarpSpecializedSm90ELi1EEENSB_IJNSC_ILi128EEENSC_ILi64EEENSB_IJSJ_EEEEEENS_6half_tESM_NSA_8TiledMMAINSA_8MMA_AtomIJNSA_4SM904GMMA25MMA_64x64x16_F32F16F16_SSILNSQ_5MajorE0ELSS_1ELNSQ_7ScaleInE1ELST_1EEEEEENSA_6LayoutINSB_IJSE_SE_SE_EEENSB_IJNSC_ILi0EEESY_SY_EEEEENSB_IJNSA_10UnderscoreES11_S11_EEEEENS7_6detail26Sm90ImplicitGemmTileTraitsINSA_20SM90_TMA_LOAD_IM2COLENSA_14ComposedLayoutINSA_7SwizzleILi3ELi4ELi3EEENSA_18smem_ptr_flag_bitsILi16EEENSW_INSB_IJNSB_IJNSC_ILi8EEENSC_ILi16EEEEEENSB_IJSJ_SE_EEENSB_IJSE_NSC_ILi9EEEEEEEEENSB_IJNSB_IJSJ_NSC_ILi512EEEEEENSB_IJSE_SY_EEENSB_IJSY_NSC_ILi8192EEEEEEEEEEEEEvEENS15_INSA_23SM90_TMA_LOAD_MULTICASTENS17_IS19_S1B_NSW_INSB_IJS1F_NSB_IJS1C_S1C_EEES1H_EEENSB_IJS1L_S1K_NSB_IJSY_NSC_ILi4096EEEEEEEEEEEEEvEEEENS_8epilogue10collective6detail29Sm90TmaWarpSpecializedAdapterINS23_15DefaultEpilogueISM_NSB_IJNSB_IJllllEEESE_SY_EEES28_NS22_6thread17LinearCombinationISM_Li1EffLNS29_9ScaleType4KindE0ELNS_15FloatRoundStyleE2ESM_EENS_4gemm15EpilogueDefaultEEEEEvvEEEEvNT_6ParamsE)
        /*0020*/ 	.word	0x00000000
.L_16:


//--------------------- .nv.compat                --------------------------
	.section	.nv.compat,"",@"SHT_CUDA_COMPAT_INFO"
	.align	4
        /*0000*/ 	.byte	0x02, 0x09, 0x01, 0x00, 0x02, 0x02, 0x04, 0x00, 0x02, 0x05, 0x05, 0x00, 0x03, 0x07, 0x01, 0x01
        /*0010*/ 	.byte	0x02, 0x03, 0x01, 0x00, 0x02, 0x06, 0x01, 0x00, 0x04, 0x0b, 0x08, 0x00, 0x00, 0x00, 0x00, 0x00
        /*0020*/ 	.byte	0x00, 0x00, 0x00, 0x00


//--------------------- .nv.info._ZN7cutlass13device_kernelINS_4conv6kernel13ConvUniversalINS1_16ConvProblemShapeILNS1_8OperatorE1ELi3EEENS1_10collective14CollectiveConvINS1_46MainloopSm90TmaGmmaWarpSpecializedImplicitGemmILS5_1ELi9ELi3EN4cute5tupleIJNSA_1CILi2EEENSC_ILi1EEESE_EEENS1_36KernelImplicitTmaWarpSpecializedSm90ELi1EEENSB_IJNSC_ILi128EEENSC_ILi64EEENSB_IJSJ_EEEEEENS_6half_tESM_NSA_8TiledMMAINSA_8MMA_AtomIJNSA_4SM904GMMA25MMA_64x64x16_F32F16F16_SSILNSQ_5MajorE0ELSS_1ELNSQ_7ScaleInE1ELST_1EEEEEENSA_6LayoutINSB_IJSE_SE_SE_EEENSB_IJNSC_ILi0EEESY_SY_EEEEENSB_IJNSA_10UnderscoreES11_S11_EEEEENS7_6detail26Sm90ImplicitGemmTileTraitsINSA_20SM90_TMA_LOAD_IM2COLENSA_14ComposedLayoutINSA_7SwizzleILi3ELi4ELi3EEENSA_18smem_ptr_flag_bitsILi16EEENSW_INSB_IJNSB_IJNSC_ILi8EEENSC_ILi16EEEEEENSB_IJSJ_SE_EEENSB_IJSE_NSC_ILi9EEEEEEEEENSB_IJNSB_IJSJ_NSC_ILi512EEEEEENSB_IJSE_SY_EEENSB_IJSY_NSC_ILi8192EEEEEEEEEEEEEvEENS15_INSA_23SM90_TMA_LOAD_MULTICASTENS17_IS19_S1B_NSW_INSB_IJS1F_NSB_IJS1C_S1C_EEES1H_EEENSB_IJS1L_S1K_NSB_IJSY_NSC_ILi4096EEEEEEEEEEEEEvEEEENS_8epilogue10collective6detail29Sm90TmaWarpSpecializedAdapterINS23_15DefaultEpilogueISM_NSB_IJNSB_IJllllEEESE_SY_EEES28_NS22_6thread17LinearCombinationISM_Li1EffLNS29_9ScaleType4KindE0ELNS_15FloatRoundStyleE2ESM_EENS_4gemm15EpilogueDefaultEEEEEvvEEEEvNT_6ParamsE --------------------------
	.section	.nv.info._ZN7cutlass13device_kernelINS_4conv6kernel13ConvUniversalINS1_16ConvProblemShapeILNS1_8OperatorE1ELi3EEENS1_10collective14CollectiveConvINS1_46MainloopSm90TmaGmmaWarpSpecializedImplicitGemmILS5_1ELi9ELi3EN4cute5tupleIJNSA_1CILi2EEENSC_ILi1EEESE_EEENS1_36KernelImplicitTmaWarpSpecializedSm90ELi1EEENSB_IJNSC_ILi128EEENSC_ILi64EEENSB_IJSJ_EEEEEENS_6half_tESM_NSA_8TiledMMAINSA_8MMA_AtomIJNSA_4SM904GMMA25MMA_64x64x16_F32F16F16_SSILNSQ_5MajorE0ELSS_1ELNSQ_7ScaleInE1ELST_1EEEEEENSA_6LayoutINSB_IJSE_SE_SE_EEENSB_IJNSC_ILi0EEESY_SY_EEEEENSB_IJNSA_10UnderscoreES11_S11_EEEEENS7_6detail26Sm90ImplicitGemmTileTraitsINSA_20SM90_TMA_LOAD_IM2COLENSA_14ComposedLayoutINSA_7SwizzleILi3ELi4ELi3EEENSA_18smem_ptr_flag_bitsILi16EEENSW_INSB_IJNSB_IJNSC_ILi8EEENSC_ILi16EEEEEENSB_IJSJ_SE_EEENSB_IJSE_NSC_ILi9EEEEEEEEENSB_IJNSB_IJSJ_NSC_ILi512EEEEEENSB_IJSE_SY_EEENSB_IJSY_NSC_ILi8192EEEEEEEEEEEEEvEENS15_INSA_23SM90_TMA_LOAD_MULTICASTENS17_IS19_S1B_NSW_INSB_IJS1F_NSB_IJS1C_S1C_EEES1H_EEENSB_IJS1L_S1K_NSB_IJSY_NSC_ILi4096EEEEEEEEEEEEEvEEEENS_8epilogue10collective6detail29Sm90TmaWarpSpecializedAdapterINS23_15DefaultEpilogueISM_NSB_IJNSB_IJllllEEESE_SY_EEES28_NS22_6thread17LinearCombinationISM_Li1EffLNS29_9ScaleType4KindE0ELNS_15FloatRoundStyleE2ESM_EENS_4gemm15EpilogueDefaultEEEEEvvEEEEvNT_6ParamsE,"",@"SHT_CUDA_INFO"
	.sectionflags	@""
	.align	4


	//----- nvinfo : EIATTR_CUDA_API_VERSION
	.align		4
        /*0000*/ 	.byte	0x04, 0x37
        /*0002*/ 	.short	(.L_18 - .L_17)
.L_17:
        /*0004*/ 	.word	0x00000082


	//----- nvinfo : EIATTR_KPARAM_INFO
	.align		4
.L_18:
        /*0008*/ 	.byte	0x04, 0x17
        /*000a*/ 	.short	(.L_20 - .L_19)
.L_19:
        /*000c*/ 	.word	0x00000000
        /*0010*/ 	.short	0x0000
        /*0012*/ 	.short	0x0070
        /*0014*/ 	.byte	0x00, 0xf0, 0x01, 0x10


	//----- nvinfo : EIATTR_SPARSE_MMA_MASK
	.align		4
.L_20:
        /*0018*/ 	.byte	0x03, 0x50
        /*001a*/ 	.short	0x0000


	//----- nvinfo : EIATTR_MAXREG_COUNT
	.align		4
        /*001c*/ 	.byte	0x03, 0x1b
        /*001e*/ 	.short	0x00ff


	//----- nvinfo : EIATTR_NUM_BARRIERS
	.align		4
        /*0020*/ 	.byte	0x02, 0x4c
        /*0022*/ 	.byte	0x01
	.zero		1


	//----- nvinfo : EIATTR_MERCURY_ISA_VERSION
	.align		4
        /*0024*/ 	.byte	0x03, 0x5f
        /*0026*/ 	.short	0x0101


	//----- nvinfo : EIATTR_COOP_GROUP_MASK_REGIDS
	.align		4
        /*0028*/ 	.byte	0x04, 0x29
        /*002a*/ 	.short	(.L_22 - .L_21)


	//   ....[0]....
.L_21:
        /*002c*/ 	.word	0xffffffff


	//   ....[1]....
        /*0030*/ 	.word	0xffffffff


	//   ....[2]....
        /*0034*/ 	.word	0xffffffff


	//   ....[3]....
        /*0038*/ 	.word	0xffffffff


	//----- nvinfo : EIATTR_COOP_GROUP_INSTR_OFFSETS
	.align		4
.L_22:
        /*003c*/ 	.byte	0x04, 0x28
        /*003e*/ 	.short	(.L_24 - .L_23)


	//   ....[0]....
.L_23:
        /*0040*/ 	.word	0x00000070


	//   ....[1]....
        /*0044*/ 	.word	0x00000080


	//   ....[2]....
        /*0048*/ 	.word	0x00000140


	//   ....[3]....
        /*004c*/ 	.word	0x00000770


	//----- nvinfo : EIATTR_MBARRIER_INSTR_OFFSETS
	.align		4
.L_24:
        /*0050*/ 	.byte	0x04, 0x39
        /*0052*/ 	.short	(.L_26 - .L_25)


	//   ....[0]....
.L_25:
        /*0054*/ 	.word	0x00000310
        /*0058*/ 	.word	0x000000ff
        /*005c*/ 	.word	0x00036000
        /*0060*/ 	.short	0x0100
        /*0062*/ 	.byte	0x08
	.zero		1


	//   ....[1]....
        /*0064*/ 	.word	0x00000320
        /*0068*/ 	.word	0x000000ff
        /*006c*/ 	.word	0x00036048
        /*0070*/ 	.short	0x0100
        /*0072*/ 	.byte	0x08
	.zero		1


	//   ....[2]....
        /*0074*/ 	.word	0x00000330
        /*0078*/ 	.word	0x000000ff
        /*007c*/ 	.word	0x00036008
        /*0080*/ 	.short	0x0100
        /*0082*/ 	.byte	0x08
	.zero		1


	//   ....[3]....
        /*0084*/ 	.word	0x00000340
        /*0088*/ 	.word	0x000000ff
        /*008c*/ 	.word	0x00036050
        /*0090*/ 	.short	0x0100
        /*0092*/ 	.byte	0x08
	.zero		1


	//   ....[4]....
        /*0094*/ 	.word	0x00000350
        /*0098*/ 	.word	0x000000ff
        /*009c*/ 	.word	0x00036010
        /*00a0*/ 	.short	0x0100
        /*00a2*/ 	.byte	0x08
	.zero		1


	//   ....[5]....
        /*00a4*/ 	.word	0x00000360
        /*00a8*/ 	.word	0x000000ff
        /*00ac*/ 	.word	0x00036058
        /*00b0*/ 	.short	0x0100
        /*00b2*/ 	.byte	0x08
	.zero		1


	//   ....[6]....
        /*00b4*/ 	.word	0x00000370
        /*00b8*/ 	.word	0x000000ff
        /*00bc*/ 	.word	0x00036018
        /*00c0*/ 	.short	0x0100
        /*00c2*/ 	.byte	0x08
	.zero		1


	//   ....[7]....
        /*00c4*/ 	.word	0x00000380
        /*00c8*/ 	.word	0x000000ff
        /*00cc*/ 	.word	0x00036060
        /*00d0*/ 	.short	0x0100
        /*00d2*/ 	.byte	0x08
	.zero		1


	//   ....[8]....
        /*00d4*/ 	.word	0x00000390
        /*00d8*/ 	.word	0x000000ff
        /*00dc*/ 	.word	0x00036020
        /*00e0*/ 	.short	0x0100
        /*00e2*/ 	.byte	0x08
	.zero		1


	//   ....[9]....
        /*00e4*/ 	.word	0x000003a0
        /*00e8*/ 	.word	0x000000ff
        /*00ec*/ 	.word	0x00036068
        /*00f0*/ 	.short	0x0100
        /*00f2*/ 	.byte	0x08
	.zero		1


	//   ....[10]....
        /*00f4*/ 	.word	0x000003b0
        /*00f8*/ 	.word	0x000000ff
        /*00fc*/ 	.word	0x00036028
        /*0100*/ 	.short	0x0100
        /*0102*/ 	.byte	0x08
	.zero		1


	//   ....[11]....
        /*0104*/ 	.word	0x000003c0
        /*0108*/ 	.word	0x000000ff
        /*010c*/ 	.word	0x00036070
        /*0110*/ 	.short	0x0100
        /*0112*/ 	.byte	0x08
	.zero		1


	//   ....[12]....
        /*0114*/ 	.word	0x000003d0
        /*0118*/ 	.word	0x000000ff
        /*011c*/ 	.word	0x00036030
        /*0120*/ 	.short	0x0100
        /*0122*/ 	.byte	0x08
	.zero		1


	//   ....[13]....
        /*0124*/ 	.word	0x000003e0
        /*0128*/ 	.word	0x000000ff
        /*012c*/ 	.word	0x00036078
        /*0130*/ 	.short	0x0100
        /*0132*/ 	.byte	0x08
	.zero		1


	//   ....[14]....
        /*0134*/ 	.word	0x000003f0
        /*0138*/ 	.word	0x000000ff
        /*013c*/ 	.word	0x00036038
        /*0140*/ 	.short	0x0100
        /*0142*/ 	.byte	0x08
	.zero		1


	//   ....[15]....
        /*0144*/ 	.word	0x00000400
        /*0148*/ 	.word	0x000000ff
        /*014c*/ 	.word	0x00036080
        /*0150*/ 	.short	0x0100
        /*0152*/ 	.byte	0x08
	.zero		1


	//   ....[16]....
        /*0154*/ 	.word	0x00000410
        /*0158*/ 	.word	0x000000ff
        /*015c*/ 	.word	0x00036040
        /*0160*/ 	.short	0x0100
        /*0162*/ 	.byte	0x08
	.zero		1


	//   ....[17]....
        /*0164*/ 	.word	0x00000420
        /*0168*/ 	.word	0x000000ff
        /*016c*/ 	.word	0x00036088
        /*0170*/ 	.short	0x0100
        /*0172*/ 	.byte	0x08
	.zero		1


	//   ....[18]....
        /*0174*/ 	.word	0x00000de0
        /*0178*/ 	.word	0x00000007
        /*017c*/ 	.word	0x00036000
        /*0180*/ 	.short	0x010a
        /*0182*/ 	.byte	0x3f
	.zero		1


	//   ....[19]....
        /*0184*/ 	.word	0x00001260
        /*0188*/ 	.word	0x00000009
        /*018c*/ 	.word	0x00036000
        /*0190*/ 	.short	0x010a
        /*0192*/ 	.byte	0x3f
	.zero		1


	//   ....[20]....
        /*0194*/ 	.word	0x00001580
        /*0198*/ 	.word	0x00000009
        /*019c*/ 	.word	0x00000000
        /*01a0*/ 	.short	0x0101
        /*01a2*/ 	.byte	0x3f
	.zero		1


	//   ....[21]....
        /*01a4*/ 	.word	0x000017b0
        /*01a8*/ 	.word	0x00000003
        /*01ac*/ 	.word	0x00000000
        /*01b0*/ 	.short	0x0101
        /*01b2*/ 	.byte	0x3f
	.zero		1


	//   ....[22]....
        /*01b4*/ 	.word	0x00006590
        /*01b8*/ 	.word	0x0000000d
        /*01bc*/ 	.word	0x00036048
        /*01c0*/ 	.short	0x010a
        /*01c2*/ 	.byte	0x3f
	.zero		1


	//   ....[23]....
        /*01c4*/ 	.word	0x00006db0
        /*01c8*/ 	.word	0x00000003
        /*01cc*/ 	.word	0x00000000
        /*01d0*/ 	.short	0x010a
        /*01d2*/ 	.byte	0x3f
	.zero		1


	//   ....[24]....
        /*01d4*/ 	.word	0x00006e60
        /*01d8*/ 	.word	0x00000000
        /*01dc*/ 	.word	0x00000000
        /*01e0*/ 	.short	0x010a
        /*01e2*/ 	.byte	0x3f
	.zero		1


	//   ....[25]....
        /*01e4*/ 	.word	0x00006f10
        /*01e8*/ 	.word	0x00000000
        /*01ec*/ 	.word	0x00000000
        /*01f0*/ 	.short	0x010a
        /*01f2*/ 	.byte	0x3f
	.zero		1


	//   ....[26]....
        /*01f4*/ 	.word	0x00006fc0
        /*01f8*/ 	.word	0x00000000
        /*01fc*/ 	.word	0x00000000
        /*0200*/ 	.short	0x010a
        /*0202*/ 	.byte	0x3f
	.zero		1


	//   ....[27]....
        /*0204*/ 	.word	0x00007070
        /*0208*/ 	.word	0x00000000
        /*020c*/ 	.word	0x00000000
        /*0210*/ 	.short	0x010a
        /*0212*/ 	.byte	0x3f
	.zero		1


	//   ....[28]....
        /*0214*/ 	.word	0x00007120
        /*0218*/ 	.word	0x00000000
        /*021c*/ 	.word	0x00000000
        /*0220*/ 	.short	0x010a
        /*0222*/ 	.byte	0x3f
	.zero		1


	//   ....[29]....
        /*0224*/ 	.word	0x000071d0
        /*0228*/ 	.word	0x00000000
        /*022c*/ 	.word	0x00000000
        /*0230*/ 	.short	0x010a
        /*0232*/ 	.byte	0x3f
	.zero		1


	//   ....[30]....
        /*0234*/ 	.word	0x00007280
        /*0238*/ 	.word	0x00000000
        /*023c*/ 	.word	0x00000000
        /*0240*/ 	.short	0x010a
        /*0242*/ 	.byte	0x3f
	.zero		1


	//   ....[31]....
        /*0244*/ 	.word	0x00007330
        /*0248*/ 	.word	0x00000005
        /*024c*/ 	.word	0x00000000
        /*0250*/ 	.short	0x010a
        /*0252*/ 	.byte	0x3f
	.zero		1


	//----- nvinfo : EIATTR_NUM_MBARRIERS
	.align		4
.L_26:
        /*0254*/ 	.byte	0x03, 0x38
        /*0256*/ 	.short	0x0012


	//----- nvinfo : EIATTR_EXIT_INSTR_OFFSETS
	.align		4
        /*0258*/ 	.byte	0x04, 0x1c
        /*025a*/ 	.short	(.L_28 - .L_27)


	//   ....[0]....
.L_27:
        /*025c*/ 	.word	0x00000b10


	//   ....[1]....
        /*0260*/ 	.word	0x00001910


	//   ....[2]....
        /*0264*/ 	.word	0x00004ce0


	//   ....[3]....
        /*0268*/ 	.word	0x00004d10


	//   ....[4]....
        /*026c*/ 	.word	0x00006370


	//   ....[5]....
        /*0270*/ 	.word	0x000063a0


	//   ....[6]....
        /*0274*/ 	.word	0x000063c0


	//   ....[7]....
        /*0278*/ 	.word	0x00006ca0


	//   ....[8]....
        /*027c*/ 	.word	0x00007360


	//----- nvinfo : EIATTR_MAX_THREADS
	.align		4
.L_28:
        /*0280*/ 	.byte	0x04, 0x05
        /*0282*/ 	.short	(.L_30 - .L_29)
.L_29:
        /*0284*/ 	.word	0x00000100
        /*0288*/ 	.word	0x00000001
        /*028c*/ 	.word	0x00000001


	//----- nvinfo : EIATTR_CRS_STACK_SIZE
	.align		4
.L_30:
        /*0290*/ 	.byte	0x04, 0x1e
        /*0292*/ 	.short	(.L_32 - .L_31)
.L_31:
        /*0294*/ 	.word	0x00000000


	//----- nvinfo : EIATTR_CBANK_PARAM_SIZE
	.align		4
.L_32:
        /*0298*/ 	.byte	0x03, 0x19
        /*029a*/ 	.short	0x0470


	//----- nvinfo : EIATTR_PARAM_CBANK
	.align		4
        /*029c*/ 	.byte	0x04, 0x0a
        /*029e*/ 	.short	(.L_34 - .L_33)
	.align		4
.L_33:
        /*02a0*/ 	.word	index@(.nv.constant0._ZN7cutlass13device_kernelINS_4conv6kernel13ConvUniversalINS1_16ConvProblemShapeILNS1_8OperatorE1ELi3EEENS1_10collective14CollectiveConvINS1_46MainloopSm90TmaGmmaWarpSpecializedImplicitGemmILS5_1ELi9ELi3EN4cute5tupleIJNSA_1CILi2EEENSC_ILi1EEESE_EEENS1_36KernelImplicitTmaWarpSpecializedSm90ELi1EEENSB_IJNSC_ILi128EEENSC_ILi64EEENSB_IJSJ_EEEEEENS_6half_tESM_NSA_8TiledMMAINSA_8MMA_AtomIJNSA_4SM904GMMA25MMA_64x64x16_F32F16F16_SSILNSQ_5MajorE0ELSS_1ELNSQ_7ScaleInE1ELST_1EEEEEENSA_6LayoutINSB_IJSE_SE_SE_EEENSB_IJNSC_ILi0EEESY_SY_EEEEENSB_IJNSA_10UnderscoreES11_S11_EEEEENS7_6detail26Sm90ImplicitGemmTileTraitsINSA_20SM90_TMA_LOAD_IM2COLENSA_14ComposedLayoutINSA_7SwizzleILi3ELi4ELi3EEENSA_18smem_ptr_flag_bitsILi16EEENSW_INSB_IJNSB_IJNSC_ILi8EEENSC_ILi16EEEEEENSB_IJSJ_SE_EEENSB_IJSE_NSC_ILi9EEEEEEEEENSB_IJNSB_IJSJ_NSC_ILi512EEEEEENSB_IJSE_SY_EEENSB_IJSY_NSC_ILi8192EEEEEEEEEEEEEvEENS15_INSA_23SM90_TMA_LOAD_MULTICASTENS17_IS19_S1B_NSW_INSB_IJS1F_NSB_IJS1C_S1C_EEES1H_EEENSB_IJS1L_S1K_NSB_IJSY_NSC_ILi4096EEEEEEEEEEEEEvEEEENS_8epilogue10collective6detail29Sm90TmaWarpSpecializedAdapterINS23_15DefaultEpilogueISM_NSB_IJNSB_IJllllEEESE_SY_EEES28_NS22_6thread17LinearCombinationISM_Li1EffLNS29_9ScaleType4KindE0ELNS_15FloatRoundStyleE2ESM_EENS_4gemm15EpilogueDefaultEEEEEvvEEEEvNT_6ParamsE)
        /*02a4*/ 	.short	0x0210
        /*02a6*/ 	.short	0x0470


	//----- nvinfo : EIATTR_SW_WAR
	.align		4
.L_34:
        /*02a8*/ 	.byte	0x04, 0x36
        /*02aa*/ 	.short	(.L_36 - .L_35)
.L_35:
        /*02ac*/ 	.word	0x00000008
.L_36:


//--------------------- .nv.callgraph             --------------------------
	.section	.nv.callgraph,"",@"SHT_CUDA_CALLGRAPH"
	.align	4
	.sectionentsize	8
	.align		4
        /*0000*/ 	.word	0x00000000
	.align		4
        /*0004*/ 	.word	0xffffffff
	.align		4
        /*0008*/ 	.word	0x00000000
	.align		4
        /*000c*/ 	.word	0xfffffffe
	.align		4
        /*0010*/ 	.word	0x00000000
	.align		4
        /*0014*/ 	.word	0xfffffffd
	.align		4
        /*0018*/ 	.word	0x00000000
	.align		4
        /*001c*/ 	.word	0xfffffffc


//--------------------- .nv.constant4             --------------------------
	.section	.nv.constant4,"a",@progbits
	.align	8
	.align		8
.nv.constant4:
        /*0000*/ 	.dword	_ZN39_INTERNAL_cdca58e3_4_k_cu_b50911a3_29344cuda3std3__45__cpo5beginE
	.align		8
        /*0008*/ 	.dword	_ZN39_INTERNAL_cdca58e3_4_k_cu_b50911a3_29344cuda3std3__45__cpo3endE
	.align		8
        /*0010*/ 	.dword	_ZN39_INTERNAL_cdca58e3_4_k_cu_b50911a3_29344cuda3std3__45__cpo6cbeginE
	.align		8
        /*0018*/ 	.dword	_ZN39_INTERNAL_cdca58e3_4_k_cu_b50911a3_29344cuda3std3__45__cpo4cendE
	.align		8
        /*0020*/ 	.dword	_ZN39_INTERNAL_cdca58e3_4_k_cu_b50911a3_29344cuda3std3__441_GLOBAL__N__cdca58e3_4_k_cu_b50911a3_29346ignoreE
	.align		8
        /*0028*/ 	.dword	_ZN39_INTERNAL_cdca58e3_4_k_cu_b50911a3_29344cuda3std3__419piecewise_constructE
	.align		8
        /*0030*/ 	.dword	_ZN39_INTERNAL_cdca58e3_4_k_cu_b50911a3_29344cuda3std3__48in_placeE
	.align		8
        /*0038*/ 	.dword	_ZN39_INTERNAL_cdca58e3_4_k_cu_b50911a3_29344cuda3std6ranges3__45__cpo4swapE
	.align		8
        /*0040*/ 	.dword	_ZN39_INTERNAL_cdca58e3_4_k_cu_b50911a3_29344cuda3std6ranges3__45__cpo9iter_moveE
	.align		8
        /*0048*/ 	.dword	_ZN39_INTERNAL_cdca58e3_4_k_cu_b50911a3_29344cute7productE
	.align		8
        /*0050*/ 	.dword	_ZN39_INTERNAL_cdca58e3_4_k_cu_b50911a3_29344cute1_E


//--------------------- .text._ZN7cutlass13device_kernelINS_4conv6kernel13ConvUniversalINS1_16ConvProblemShapeILNS1_8OperatorE1ELi3EEENS1_10collective14CollectiveConvINS1_46MainloopSm90TmaGmmaWarpSpecializedImplicitGemmILS5_1ELi9ELi3EN4cute5tupleIJNSA_1CILi2EEENSC_ILi1EEESE_EEENS1_36KernelImplicitTmaWarpSpecializedSm90ELi1EEENSB_IJNSC_ILi128EEENSC_ILi64EEENSB_IJSJ_EEEEEENS_6half_tESM_NSA_8TiledMMAINSA_8MMA_AtomIJNSA_4SM904GMMA25MMA_64x64x16_F32F16F16_SSILNSQ_5MajorE0ELSS_1ELNSQ_7ScaleInE1ELST_1EEEEEENSA_6LayoutINSB_IJSE_SE_SE_EEENSB_IJNSC_ILi0EEESY_SY_EEEEENSB_IJNSA_10UnderscoreES11_S11_EEEEENS7_6detail26Sm90ImplicitGemmTileTraitsINSA_20SM90_TMA_LOAD_IM2COLENSA_14ComposedLayoutINSA_7SwizzleILi3ELi4ELi3EEENSA_18smem_ptr_flag_bitsILi16EEENSW_INSB_IJNSB_IJNSC_ILi8EEENSC_ILi16EEEEEENSB_IJSJ_SE_EEENSB_IJSE_NSC_ILi9EEEEEEEEENSB_IJNSB_IJSJ_NSC_ILi512EEEEEENSB_IJSE_SY_EEENSB_IJSY_NSC_ILi8192EEEEEEEEEEEEEvEENS15_INSA_23SM90_TMA_LOAD_MULTICASTENS17_IS19_S1B_NSW_INSB_IJS1F_NSB_IJS1C_S1C_EEES1H_EEENSB_IJS1L_S1K_NSB_IJSY_NSC_ILi4096EEEEEEEEEEEEEvEEEENS_8epilogue10collective6detail29Sm90TmaWarpSpecializedAdapterINS23_15DefaultEpilogueISM_NSB_IJNSB_IJllllEEESE_SY_EEES28_NS22_6thread17LinearCombinationISM_Li1EffLNS29_9ScaleType4KindE0ELNS_15FloatRoundStyleE2ESM_EENS_4gemm15EpilogueDefaultEEEEEvvEEEEvNT_6ParamsE --------------------------
	.section	.text._ZN7cutlass13device_kernelINS_4conv6kernel13ConvUniversalINS1_16ConvProblemShapeILNS1_8OperatorE1ELi3EEENS1_10collective14CollectiveConvINS1_46MainloopSm90TmaGmmaWarpSpecializedImplicitGemmILS5_1ELi9ELi3EN4cute5tupleIJNSA_1CILi2EEENSC_ILi1EEESE_EEENS1_36KernelImplicitTmaWarpSpecializedSm90ELi1EEENSB_IJNSC_ILi128EEENSC_ILi64EEENSB_IJSJ_EEEEEENS_6half_tESM_NSA_8TiledMMAINSA_8MMA_AtomIJNSA_4SM904GMMA25MMA_64x64x16_F32F16F16_SSILNSQ_5MajorE0ELSS_1ELNSQ_7ScaleInE1ELST_1EEEEEENSA_6LayoutINSB_IJSE_SE_SE_EEENSB_IJNSC_ILi0EEESY_SY_EEEEENSB_IJNSA_10UnderscoreES11_S11_EEEEENS7_6detail26Sm90ImplicitGemmTileTraitsINSA_20SM90_TMA_LOAD_IM2COLENSA_14ComposedLayoutINSA_7SwizzleILi3ELi4ELi3EEENSA_18smem_ptr_flag_bitsILi16EEENSW_INSB_IJNSB_IJNSC_ILi8EEENSC_ILi16EEEEEENSB_IJSJ_SE_EEENSB_IJSE_NSC_ILi9EEEEEEEEENSB_IJNSB_IJSJ_NSC_ILi512EEEEEENSB_IJSE_SY_EEENSB_IJSY_NSC_ILi8192EEEEEEEEEEEEEvEENS15_INSA_23SM90_TMA_LOAD_MULTICASTENS17_IS19_S1B_NSW_INSB_IJS1F_NSB_IJS1C_S1C_EEES1H_EEENSB_IJS1L_S1K_NSB_IJSY_NSC_ILi4096EEEEEEEEEEEEEvEEEENS_8epilogue10collective6detail29Sm90TmaWarpSpecializedAdapterINS23_15DefaultEpilogueISM_NSB_IJNSB_IJllllEEESE_SY_EEES28_NS22_6thread17LinearCombinationISM_Li1EffLNS29_9ScaleType4KindE0ELNS_15FloatRoundStyleE2ESM_EENS_4gemm15EpilogueDefaultEEEEEvvEEEEvNT_6ParamsE,"ax",@progbits
	.align	128
.text._ZN7cutlass13device_kernelINS_4conv6kernel13ConvUniversalINS1_16ConvProblemShapeILNS1_8OperatorE1ELi3EEENS1_10collective14CollectiveConvINS1_46MainloopSm90TmaGmmaWarpSpecializedImplicitGemmILS5_1ELi9ELi3EN4cute5tupleIJNSA_1CILi2EEENSC_ILi1EEESE_EEENS1_36KernelImplicitTmaWarpSpecializedSm90ELi1EEENSB_IJNSC_ILi128EEENSC_ILi64EEENSB_IJSJ_EEEEEENS_6half_tESM_NSA_8TiledMMAINSA_8MMA_AtomIJNSA_4SM904GMMA25MMA_64x64x16_F32F16F16_SSILNSQ_5MajorE0ELSS_1ELNSQ_7ScaleInE1ELST_1EEEEEENSA_6LayoutINSB_IJSE_SE_SE_EEENSB_IJNSC_ILi0EEESY_SY_EEEEENSB_IJNSA_10UnderscoreES11_S11_EEEEENS7_6detail26Sm90ImplicitGemmTileTraitsINSA_20SM90_TMA_LOAD_IM2COLENSA_14ComposedLayoutINSA_7SwizzleILi3ELi4ELi3EEENSA_18smem_ptr_flag_bitsILi16EEENSW_INSB_IJNSB_IJNSC_ILi8EEENSC_ILi16EEEEEENSB_IJSJ_SE_EEENSB_IJSE_NSC_ILi9EEEEEEEEENSB_IJNSB_IJSJ_NSC_ILi512EEEEEENSB_IJSE_SY_EEENSB_IJSY_NSC_ILi8192EEEEEEEEEEEEEvEENS15_INSA_23SM90_TMA_LOAD_MULTICASTENS17_IS19_S1B_NSW_INSB_IJS1F_NSB_IJS1C_S1C_EEES1H_EEENSB_IJS1L_S1K_NSB_IJSY_NSC_ILi4096EEEEEEEEEEEEEvEEEENS_8epilogue10collective6detail29Sm90TmaWarpSpecializedAdapterINS23_15DefaultEpilogueISM_NSB_IJNSB_IJllllEEESE_SY_EEES28_NS22_6thread17LinearCombinationISM_Li1EffLNS29_9ScaleType4KindE0ELNS_15FloatRoundStyleE2ESM_EENS_4gemm15EpilogueDefaultEEEEEvvEEEEvNT_6ParamsE:
        .type           _ZN7cutlass13device_kernelINS_4conv6kernel13ConvUniversalINS1_16ConvProblemShapeILNS1_8OperatorE1ELi3EEENS1_10collective14CollectiveConvINS1_46MainloopSm90TmaGmmaWarpSpecializedImplicitGemmILS5_1ELi9ELi3EN4cute5tupleIJNSA_1CILi2EEENSC_ILi1EEESE_EEENS1_36KernelImplicitTmaWarpSpecializedSm90ELi1EEENSB_IJNSC_ILi128EEENSC_ILi64EEENSB_IJSJ_EEEEEENS_6half_tESM_NSA_8TiledMMAINSA_8MMA_AtomIJNSA_4SM904GMMA25MMA_64x64x16_F32F16F16_SSILNSQ_5MajorE0ELSS_1ELNSQ_7ScaleInE1ELST_1EEEEEENSA_6LayoutINSB_IJSE_SE_SE_EEENSB_IJNSC_ILi0EEESY_SY_EEEEENSB_IJNSA_10UnderscoreES11_S11_EEEEENS7_6detail26Sm90ImplicitGemmTileTraitsINSA_20SM90_TMA_LOAD_IM2COLENSA_14ComposedLayoutINSA_7SwizzleILi3ELi4ELi3EEENSA_18smem_ptr_flag_bitsILi16EEENSW_INSB_IJNSB_IJNSC_ILi8EEENSC_ILi16EEEEEENSB_IJSJ_SE_EEENSB_IJSE_NSC_ILi9EEEEEEEEENSB_IJNSB_IJSJ_NSC_ILi512EEEEEENSB_IJSE_SY_EEENSB_IJSY_NSC_ILi8192EEEEEEEEEEEEEvEENS15_INSA_23SM90_TMA_LOAD_MULTICASTENS17_IS19_S1B_NSW_INSB_IJS1F_NSB_IJS1C_S1C_EEES1H_EEENSB_IJS1L_S1K_NSB_IJSY_NSC_ILi4096EEEEEEEEEEEEEvEEEENS_8epilogue10collective6detail29Sm90TmaWarpSpecializedAdapterINS23_15DefaultEpilogueISM_NSB_IJNSB_IJllllEEESE_SY_EEES28_NS22_6thread17LinearCombinationISM_Li1EffLNS29_9ScaleType4KindE0ELNS_15FloatRoundStyleE2ESM_EENS_4gemm15EpilogueDefaultEEEEEvvEEEEvNT_6ParamsE,@function
        .size           _ZN7cutlass13device_kernelINS_4conv6kernel13ConvUniversalINS1_16ConvProblemShapeILNS1_8OperatorE1ELi3EEENS1_10collective14CollectiveConvINS1_46MainloopSm90TmaGmmaWarpSpecializedImplicitGemmILS5_1ELi9ELi3EN4cute5tupleIJNSA_1CILi2EEENSC_ILi1EEESE_EEENS1_36KernelImplicitTmaWarpSpecializedSm90ELi1EEENSB_IJNSC_ILi128EEENSC_ILi64EEENSB_IJSJ_EEEEEENS_6half_tESM_NSA_8TiledMMAINSA_8MMA_AtomIJNSA_4SM904GMMA25MMA_64x64x16_F32F16F16_SSILNSQ_5MajorE0ELSS_1ELNSQ_7ScaleInE1ELST_1EEEEEENSA_6LayoutINSB_IJSE_SE_SE_EEENSB_IJNSC_ILi0EEESY_SY_EEEEENSB_IJNSA_10UnderscoreES11_S11_EEEEENS7_6detail26Sm90ImplicitGemmTileTraitsINSA_20SM90_TMA_LOAD_IM2COLENSA_14ComposedLayoutINSA_7SwizzleILi3ELi4ELi3EEENSA_18smem_ptr_flag_bitsILi16EEENSW_INSB_IJNSB_IJNSC_ILi8EEENSC_ILi16EEEEEENSB_IJSJ_SE_EEENSB_IJSE_NSC_ILi9EEEEEEEEENSB_IJNSB_IJSJ_NSC_ILi512EEEEEENSB_IJSE_SY_EEENSB_IJSY_NSC_ILi8192EEEEEEEEEEEEEvEENS15_INSA_23SM90_TMA_LOAD_MULTICASTENS17_IS19_S1B_NSW_INSB_IJS1F_NSB_IJS1C_S1C_EEES1H_EEENSB_IJS1L_S1K_NSB_IJSY_NSC_ILi4096EEEEEEEEEEEEEvEEEENS_8epilogue10collective6detail29Sm90TmaWarpSpecializedAdapterINS23_15DefaultEpilogueISM_NSB_IJNSB_IJllllEEESE_SY_EEES28_NS22_6thread17LinearCombinationISM_Li1EffLNS29_9ScaleType4KindE0ELNS_15FloatRoundStyleE2ESM_EENS_4gemm15EpilogueDefaultEEEEEvvEEEEvNT_6ParamsE,(.L_x_167 - _ZN7cutlass13device_kernelINS_4conv6kernel13ConvUniversalINS1_16ConvProblemShapeILNS1_8OperatorE1ELi3EEENS1_10collective14CollectiveConvINS1_46MainloopSm90TmaGmmaWarpSpecializedImplicitGemmILS5_1ELi9ELi3EN4cute5tupleIJNSA_1CILi2EEENSC_ILi1EEESE_EEENS1_36KernelImplicitTmaWarpSpecializedSm90ELi1EEENSB_IJNSC_ILi128EEENSC_ILi64EEENSB_IJSJ_EEEEEENS_6half_tESM_NSA_8TiledMMAINSA_8MMA_AtomIJNSA_4SM904GMMA25MMA_64x64x16_F32F16F16_SSILNSQ_5MajorE0ELSS_1ELNSQ_7ScaleInE1ELST_1EEEEEENSA_6LayoutINSB_IJSE_SE_SE_EEENSB_IJNSC_ILi0EEESY_SY_EEEEENSB_IJNSA_10UnderscoreES11_S11_EEEEENS7_6detail26Sm90ImplicitGemmTileTraitsINSA_20SM90_TMA_LOAD_IM2COLENSA_14ComposedLayoutINSA_7SwizzleILi3ELi4ELi3EEENSA_18smem_ptr_flag_bitsILi16EEENSW_INSB_IJNSB_IJNSC_ILi8EEENSC_ILi16EEEEEENSB_IJSJ_SE_EEENSB_IJSE_NSC_ILi9EEEEEEEEENSB_IJNSB_IJSJ_NSC_ILi512EEEEEENSB_IJSE_SY_EEENSB_IJSY_NSC_ILi8192EEEEEEEEEEEEEvEENS15_INSA_23SM90_TMA_LOAD_MULTICASTENS17_IS19_S1B_NSW_INSB_IJS1F_NSB_IJS1C_S1C_EEES1H_EEENSB_IJS1L_S1K_NSB_IJSY_NSC_ILi4096EEEEEEEEEEEEEvEEEENS_8epilogue10collective6detail29Sm90TmaWarpSpecializedAdapterINS23_15DefaultEpilogueISM_NSB_IJNSB_IJllllEEESE_SY_EEES28_NS22_6thread17LinearCombinationISM_Li1EffLNS29_9ScaleType4KindE0ELNS_15FloatRoundStyleE2ESM_EENS_4gemm15EpilogueDefaultEEEEEvvEEEEvNT_6ParamsE)
        .other          _ZN7cutlass13device_kernelINS_4conv6kernel13ConvUniversalINS1_16ConvProblemShapeILNS1_8OperatorE1ELi3EEENS1_10collective14CollectiveConvINS1_46MainloopSm90TmaGmmaWarpSpecializedImplicitGemmILS5_1ELi9ELi3EN4cute5tupleIJNSA_1CILi2EEENSC_ILi1EEESE_EEENS1_36KernelImplicitTmaWarpSpecializedSm90ELi1EEENSB_IJNSC_ILi128EEENSC_ILi64EEENSB_IJSJ_EEEEEENS_6half_tESM_NSA_8TiledMMAINSA_8MMA_AtomIJNSA_4SM904GMMA25MMA_64x64x16_F32F16F16_SSILNSQ_5MajorE0ELSS_1ELNSQ_7ScaleInE1ELST_1EEEEEENSA_6LayoutINSB_IJSE_SE_SE_EEENSB_IJNSC_ILi0EEESY_SY_EEEEENSB_IJNSA_10UnderscoreES11_S11_EEEEENS7_6detail26Sm90ImplicitGemmTileTraitsINSA_20SM90_TMA_LOAD_IM2COLENSA_14ComposedLayoutINSA_7SwizzleILi3ELi4ELi3EEENSA_18smem_ptr_flag_bitsILi16EEENSW_INSB_IJNSB_IJNSC_ILi8EEENSC_ILi16EEEEEENSB_IJSJ_SE_EEENSB_IJSE_NSC_ILi9EEEEEEEEENSB_IJNSB_IJSJ_NSC_ILi512EEEEEENSB_IJSE_SY_EEENSB_IJSY_NSC_ILi8192EEEEEEEEEEEEEvEENS15_INSA_23SM90_TMA_LOAD_MULTICASTENS17_IS19_S1B_NSW_INSB_IJS1F_NSB_IJS1C_S1C_EEES1H_EEENSB_IJS1L_S1K_NSB_IJSY_NSC_ILi4096EEEEEEEEEEEEEvEEEENS_8epilogue10collective6detail29Sm90TmaWarpSpecializedAdapterINS23_15DefaultEpilogueISM_NSB_IJNSB_IJllllEEESE_SY_EEES28_NS22_6thread17LinearCombinationISM_Li1EffLNS29_9ScaleType4KindE0ELNS_15FloatRoundStyleE2ESM_EENS_4gemm15EpilogueDefaultEEEEEvvEEEEvNT_6ParamsE,@"STO_CUDA_ENTRY STV_DEFAULT"
_ZN7cutlass13device_kernelINS_4conv6kernel13ConvUniversalINS1_16ConvProblemShapeILNS1_8OperatorE1ELi3EEENS1_10collective14CollectiveConvINS1_46MainloopSm90TmaGmmaWarpSpecializedImplicitGemmILS5_1ELi9ELi3EN4cute5tupleIJNSA_1CILi2EEENSC_ILi1EEESE_EEENS1_36KernelImplicitTmaWarpSpecializedSm90ELi1EEENSB_IJNSC_ILi128EEENSC_ILi64EEENSB_IJSJ_EEEEEENS_6half_tESM_NSA_8TiledMMAINSA_8MMA_AtomIJNSA_4SM904GMMA25MMA_64x64x16_F32F16F16_SSILNSQ_5MajorE0ELSS_1ELNSQ_7ScaleInE1ELST_1EEEEEENSA_6LayoutINSB_IJSE_SE_SE_EEENSB_IJNSC_ILi0EEESY_SY_EEEEENSB_IJNSA_10UnderscoreES11_S11_EEEEENS7_6detail26Sm90ImplicitGemmTileTraitsINSA_20SM90_TMA_LOAD_IM2COLENSA_14ComposedLayoutINSA_7SwizzleILi3ELi4ELi3EEENSA_18smem_ptr_flag_bitsILi16EEENSW_INSB_IJNSB_IJNSC_ILi8EEENSC_ILi16EEEEEENSB_IJSJ_SE_EEENSB_IJSE_NSC_ILi9EEEEEEEEENSB_IJNSB_IJSJ_NSC_ILi512EEEEEENSB_IJSE_SY_EEENSB_IJSY_NSC_ILi8192EEEEEEEEEEEEEvEENS15_INSA_23SM90_TMA_LOAD_MULTICASTENS17_IS19_S1B_NSW_INSB_IJS1F_NSB_IJS1C_S1C_EEES1H_EEENSB_IJS1L_S1K_NSB_IJSY_NSC_ILi4096EEEEEEEEEEEEEvEEEENS_8epilogue10collective6detail29Sm90TmaWarpSpecializedAdapterINS23_15DefaultEpilogueISM_NSB_IJNSB_IJllllEEESE_SY_EEES28_NS22_6thread17LinearCombinationISM_Li1EffLNS29_9ScaleType4KindE0ELNS_15FloatRoundStyleE2ESM_EENS_4gemm15EpilogueDefaultEEEEEvvEEEEvNT_6ParamsE:
[----:B------:R-:W-:Y:S01]  /*0000*/  LDC R1, c[0x0][0x28] ;  /* 0x00000a00ff017b82 */ /* 0x000fe20000000800 */
[----:B------:R-:W0:Y:S01]  /*0010*/  S2R R10, SR_TID.X ;  /* 0x00000000000a7919 */ /* 0x000e220000002100 */
[----:B------:R-:W-:Y:S01]  /*0020*/  ELECT P0, URZ, PT ;  /* 0x00000000003f782f */ /* 0x000fe20003800000 */
[----:B------:R-:W-:Y:S01]  /*0030*/  BSSY B0, `(.L_x_0) ;  /* 0x0000010000007945 */ /* 0x000fe20003800000 */
[----:B------:R-:W1:Y:S01]  /*0040*/  S2R R11, SR_CTAID.X ;  /* 0x00000000000b7919 */ /* 0x000e620000002500 */
[--C-:B0-----:R-:W-:Y:S02]  /*0050*/  SHF.R.U32.HI R0, RZ, 0x5, R10.reuse ;  /* 0x00000005ff007819 */ /* 0x101fe4000001160a */
[----:B------:R-:W-:-:S03]  /*0060*/  SHF.R.U32.HI R2, RZ, 0x7, R10 ;  /* 0x00000007ff027819 */ /* 0x000fc6000001160a */
[----:B------:R-:W0:Y:S04]  /*0070*/  SHFL.IDX PT, R3, R0, RZ, 0x1f ;  /* 0x00001fff00037589 */ /* 0x000e2800000e0000 */
[----:B------:R2:W3:Y:S01]  /*0080*/  SHFL.IDX PT, R9, R2, RZ, 0x1f ;  /* 0x00001fff02097589 */ /* 0x0004e200000e0000 */
[----:B0-----:R-:W-:-:S13]  /*0090*/  ISETP.NE.OR P0, PT, R3, RZ, !P0 ;  /* 0x000000ff0300720c */ /* 0x001fda0004705670 */
[----:B-123--:R-:W-:Y:S05]  /*00a0*/  @P0 BRA `(.L_x_1) ;  /* 0x0000000000200947 */ /* 0x00efea0003800000 */
[----:B------:R-:W-:Y:S02]  /*00b0*/  ULDC.64 UR4, c[0x0][0x198] ;  /* 0x0000660000047ab9 */ /* 0x000fe40000000a00 */
[----:B------:R-:W-:Y:S02]  /*00c0*/  UIADD3 UR6, UP0, UR4, 0xf0, URZ ;  /* 0x000000f004067890 */ /* 0x000fe4000ff1e03f */
[----:B------:R-:W-:Y:S02]  /*00d0*/  UIADD3 UR4, UP1, UR4, 0x270, URZ ;  /* 0x0000027004047890 */ /* 0x000fe4000ff3e03f */
[----:B------:R-:W-:Y:S02]  /*00e0*/  UIADD3.X UR7, URZ, UR5, URZ, UP0, !UPT ;  /* 0x000000053f077290 */ /* 0x000fe400087fe43f */
[----:B------:R-:W-:-:S07]  /*00f0*/  UIADD3.X UR5, URZ, UR5, URZ, UP1, !UPT ;  /* 0x000000053f057290 */ /* 0x000fce0008ffe43f */
[----:B------:R0:W-:Y:S02]  /*0100*/  UTMACCTL.PF [UR6] ;  /* 0x00000000060079b9 */ /* 0x0001e40008040000 */
[----:B------:R0:W-:Y:S02]  /*0110*/  UTMACCTL.PF [UR4] ;  /* 0x00000000040079b9 */ /* 0x0001e40008040000 */
[----:B0-----:R-:W-:Y:S01]  /*0120*/  NOP ;  /* 0x0000000000007918 */ /* 0x001fe20000000000 */
.L_x_1:
[----:B------:R-:W-:Y:S05]  /*0130*/  BSYNC B0 ;  /* 0x0000000000007941 */ /* 0x000fea0003800000 */
.L_x_0:
[----:B------:R-:W0:Y:S01]  /*0140*/  SHFL.IDX PT, R0, R0, RZ, 0x1f ;  /* 0x00001fff00007589 */ /* 0x000e2200000e0000 */
[----:B------:R-:W-:Y:S02]  /*0150*/  SHF.R.S32.HI R5, RZ, 0x1f, R10 ;  /* 0x0000001fff057819 */ /* 0x000fe4000001140a */
[----:B------:R-:W-:Y:S01]  /*0160*/  I2FP.F32.U32 R6, R11 ;  /* 0x0000000b00067245 */ /* 0x000fe20000201000 */
[----:B------:R-:W1:Y:S01]  /*0170*/  S2R R12, SR_CTAID.Y ;  /* 0x00000000000c7919 */ /* 0x000e620000002600 */
[----:B------:R-:W-:-:S04]  /*0180*/  LEA.HI R5, R5, R10, RZ, 0x7 ;  /* 0x0000000a05057211 */ /* 0x000fc800078f38ff */
[----:B------:R-:W-:-:S05]  /*0190*/  LOP3.LUT R5, R5, 0xffffff80, RZ, 0xc0, !PT ;  /* 0xffffff8005057812 */ /* 0x000fca00078ec0ff */
[----:B------:R-:W-:-:S05]  /*01a0*/  IMAD.IADD R13, R10, 0x1, -R5 ;  /* 0x000000010a0d7824 */ /* 0x000fca00078e0a05 */
[----:B------:R-:W-:-:S04]  /*01b0*/  SHF.R.S32.HI R2, RZ, 0x1f, R13 ;  /* 0x0000001fff027819 */ /* 0x000fc8000001140d */
[----:B------:R-:W-:Y:S02]  /*01c0*/  LEA.HI R2, R2, R13, RZ, 0x3 ;  /* 0x0000000d02027211 */ /* 0x000fe400078f18ff */
[----:B0-----:R-:W-:Y:S02]  /*01d0*/  ISETP.NE.AND P0, PT, R0, RZ, PT ;  /* 0x000000ff0000720c */ /* 0x001fe40003f05270 */
[--C-:B------:R-:W-:Y:S02]  /*01e0*/  SHF.R.S32.HI R4, RZ, 0x3, R2.reuse ;  /* 0x00000003ff047819 */ /* 0x100fe40000011402 */
[----:B------:R-:W-:Y:S02]  /*01f0*/  SHF.R.S32.HI R5, RZ, 0x1f, R2 ;  /* 0x0000001fff057819 */ /* 0x000fe40000011402 */
[----:B------:R-:W-:-:S07]  /*0200*/  SHF.R.S32.HI R7, RZ, 0x1f, R0 ;  /* 0x0000001fff077819 */ /* 0x000fce0000011400 */
[----:B-1----:R-:W-:Y:S05]  /*0210*/  @P0 BRA `(.L_x_2) ;  /* 0x00000000008c0947 */ /* 0x002fea0003800000 */
[----:B------:R-:W-:Y:S01]  /*0220*/  ELECT P0, URZ, PT ;  /* 0x00000000003f782f */ /* 0x000fe20003800000 */
[----:B------:R-:W-:-:S12]  /*0230*/  BSSY B0, `(.L_x_2) ;  /* 0x0000021000007945 */ /* 0x000fd80003800000 */
[----:B------:R-:W-:Y:S05]  /*0240*/  @!P0 BRA `(.L_x_3) ;  /* 0x00000000007c8947 */ /* 0x000fea0003800000 */
[----:B------:R-:W0:Y:S01]  /*0250*/  S2UR UR8, SR_CgaCtaId ;  /* 0x00000000000879c3 */ /* 0x000e220000008800 */
[----:B------:R-:W-:Y:S01]  /*0260*/  UMOV UR4, 0x400 ;  /* 0x0000040000047882 */ /* 0x000fe20000000000 */
[----:B------:R-:W-:Y:S01]  /*0270*/  UMOV UR5, 0x1 ;  /* 0x0000000100057882 */ /* 0x000fe20000000000 */
[----:B------:R-:W-:Y:S02]  /*0280*/  UMOV UR6, 0x2 ;  /* 0x0000000200067882 */ /* 0x000fe40000000000 */
[----:B------:R-:W-:-:S04]  /*0290*/  UIADD3 UR6, -UR6, 0x100000, URZ ;  /* 0x0010000006067890 */ /* 0x000fc8000fffe13f */
[----:B------:R-:W-:Y:S02]  /*02a0*/  USHF.L.U32 UR7, UR6, 0xb, URZ ;  /* 0x0000000b06077899 */ /* 0x000fe4000800063f */
[----:B------:R-:W-:Y:S02]  /*02b0*/  USHF.L.U32 UR6, UR6, 0x1, URZ ;  /* 0x0000000106067899 */ /* 0x000fe4000800063f */
[----:B0-----:R-:W-:Y:S02]  /*02c0*/  ULEA UR8, UR8, UR4, 0x18 ;  /* 0x0000000408087291 */ /* 0x001fe4000f8ec03f */
[----:B------:R-:W-:-:S04]  /*02d0*/  UIADD3 UR4, -UR5, 0x100000, URZ ;  /* 0x0010000005047890 */ /* 0x000fc8000fffe13f */
[----:B------:R-:W-:Y:S02]  /*02e0*/  USHF.L.U32 UR5, UR4, 0xb, URZ ;  /* 0x0000000b04057899 */ /* 0x000fe4000800063f */
[----:B------:R-:W-:Y:S01]  /*02f0*/  USHF.L.U32 UR4, UR4, 0x1, URZ ;  /* 0x0000000104047899 */ /* 0x000fe2000800063f */
[----:B------:R-:W0:Y:S11]  /*0300*/  FENCE.VIEW.ASYNC.S ;  /* 0x00000000000073c6 */ /* 0x000e360000000000 */
[----:B0-----:R0:W1:Y:S01]  /*0310*/  SYNCS.EXCH.64 URZ, [UR8+0x36000], UR4 ;  /* 0x03600004083f75b2 */ /* 0x0010620008000100 */
[----:B------:R0:W2:Y:S01]  /*0320*/  SYNCS.EXCH.64 URZ, [UR8+0x36048], UR6 ;  /* 0x03604806083f75b2 */ /* 0x0000a20008000100 */
[----:B------:R0:W3:Y:S01]  /*0330*/  SYNCS.EXCH.64 URZ, [UR8+0x36008], UR4 ;  /* 0x03600804083f75b2 */ /* 0x0000e20008000100 */
[----:B------:R0:W4:Y:S01]  /*0340*/  SYNCS.EXCH.64 URZ, [UR8+0x36050], UR6 ;  /* 0x03605006083f75b2 */ /* 0x0001220008000100 */
[----:B------:R0:W0:Y:S01]  /*0350*/  SYNCS.EXCH.64 URZ, [UR8+0x36010], UR4 ;  /* 0x03601004083f75b2 */ /* 0x0000220008000100 */
        /* <DEDUP_REMOVED lines=13> */
[----:B------:R-:W-:Y:S01]  /*0430*/  NOP ;  /* 0x0000000000007918 */ /* 0x000fe20000000000 */
.L_x_3:
[----:B0-----:R-:W-:Y:S05]  /*0440*/  BSYNC B0 ;  /* 0x0000000000007941 */ /* 0x001fea0003800000 */
.L_x_2:
[----:B------:R-:W-:Y:S01]  /*0450*/  ULDC UR4, c[0x0][0x150] ;  /* 0x0000540000047ab9 */ /* 0x000fe20000000800 */
[----:B------:R-:W-:Y:S01]  /*0460*/  LEA.HI R5, R5, R4, RZ, 0x2 ;  /* 0x0000000405057211 */ /* 0x000fe200078f10ff */
[----:B------:R-:W-:Y:S01]  /*0470*/  FMUL R6, R6, UR4 ;  /* 0x0000000406067c20 */ /* 0x000fe20008400000 */
[----:B------:R-:W-:Y:S01]  /*0480*/  LEA.HI R7, R7, R0, RZ, 0x2 ;  /* 0x0000000007077211 */ /* 0x000fe200078f10ff */
[----:B------:R-:W-:Y:S01]  /*0490*/  ULDC UR4, c[0x0][0x154] ;  /* 0x0000550000047ab9 */ /* 0x000fe20000000800 */
[----:B------:R-:W-:Y:S01]  /*04a0*/  LOP3.LUT R5, R5, 0xfffffffc, RZ, 0xc0, !PT ;  /* 0xfffffffc05057812 */ /* 0x000fe200078ec0ff */
[----:B------:R-:W0:Y:S01]  /*04b0*/  LDC R14, c[0x0][0x140] ;  /* 0x00005000ff0e7b82 */ /* 0x000e220000000800 */
[----:B------:R-:W-:Y:S01]  /*04c0*/  LOP3.LUT R7, R7, 0x3ffffffc, RZ, 0xc0, !PT ;  /* 0x3ffffffc07077812 */ /* 0x000fe200078ec0ff */
[----:B------:R-:W5:Y:S01]  /*04d0*/  F2I.U32.TRUNC.NTZ R6, R6 ;  /* 0x0000000600067305 */ /* 0x000f62000020f000 */
[----:B------:R-:W-:Y:S01]  /*04e0*/  I2FP.F32.U32 R2, R12 ;  /* 0x0000000c00027245 */ /* 0x000fe20000201000 */
[----:B------:R-:W-:Y:S01]  /*04f0*/  IMAD.IADD R5, R4, 0x1, -R5 ;  /* 0x0000000104057824 */ /* 0x000fe200078e0a05 */
[----:B------:R-:W-:Y:S01]  /*0500*/  LOP3.LUT P0, RZ, R13, 0x7, RZ, 0xc0, !PT ;  /* 0x000000070dff7812 */ /* 0x000fe2000780c0ff */
[----:B------:R-:W-:Y:S01]  /*0510*/  IMAD.IADD R0, R0, 0x1, -R7 ;  /* 0x0000000100007824 */ /* 0x000fe200078e0a07 */
[----:B------:R-:W-:Y:S01]  /*0520*/  ISETP.NE.AND P3, PT, R9, 0x1, PT ;  /* 0x000000010900780c */ /* 0x000fe20003f65270 */
[----:B------:R-:W-:Y:S01]  /*0530*/  FMUL R8, R2, UR4 ;  /* 0x0000000402087c20 */ /* 0x000fe20008400000 */
[----:B------:R-:W-:Y:S01]  /*0540*/  ULDC UR4, c[0x0][0x144] ;  /* 0x0000510000047ab9 */ /* 0x000fe20000000800 */
[----:B------:R-:W-:Y:S01]  /*0550*/  IMAD R5, R0, 0x4, R5 ;  /* 0x0000000400057824 */ /* 0x000fe200078e0205 */
[----:B------:R-:W-:Y:S01]  /*0560*/  NOP ;  /* 0x0000000000007918 */ /* 0x000fe20000000000 */
[----:B------:R-:W-:-:S02]  /*0570*/  NOP ;  /* 0x0000000000007918 */ /* 0x000fc40000000000 */
[----:B------:R-:W1:Y:S01]  /*0580*/  F2I.U32.TRUNC.NTZ R8, R8 ;  /* 0x0000000800087305 */ /* 0x000e62000020f000 */
[----:B------:R-:W-:Y:S01]  /*0590*/  LEA.HI R0, R5, R5, RZ, 0x1 ;  /* 0x0000000505007211 */ /* 0x000fe200078f08ff */
[----:B-----5:R-:W-:-:S03]  /*05a0*/  IMAD.MOV R2, RZ, RZ, -R6 ;  /* 0x000000ffff027224 */ /* 0x020fc600078e0a06 */
[----:B------:R-:W-:Y:S01]  /*05b0*/  LOP3.LUT R0, R0, 0xfffffffe, RZ, 0xc0, !PT ;  /* 0xfffffffe00007812 */ /* 0x000fe200078ec0ff */
[----:B------:R-:W-:Y:S01]  /*05c0*/  IMAD R7, R2, UR4, R11 ;  /* 0x0000000402077c24 */ /* 0x000fe2000f8e020b */
[----:B------:R-:W-:Y:S01]  /*05d0*/  ULDC UR4, c[0x0][0x148] ;  /* 0x0000520000047ab9 */ /* 0x000fe20000000800 */
[C---:B------:R-:W-:Y:S01]  /*05e0*/  IMAD.SHL.U32 R2, R5.reuse, 0x4, RZ ;  /* 0x0000000405027824 */ /* 0x040fe200078e00ff */
[----:B0-----:R-:W-:Y:S01]  /*05f0*/  ISETP.EQ.U32.AND P1, PT, R14, 0x1, PT ;  /* 0x000000010e00780c */ /* 0x001fe20003f22070 */
[----:B------:R-:W-:-:S03]  /*0600*/  IMAD.IADD R0, R5, 0x1, -R0 ;  /* 0x0000000105007824 */ /* 0x000fc600078e0a00 */
[----:B------:R-:W-:Y:S01]  /*0610*/  LOP3.LUT R2, R5, 0xc, R2, 0x78, !PT ;  /* 0x0000000c05027812 */ /* 0x000fe200078e7802 */
[----:B-1----:R-:W-:Y:S01]  /*0620*/  IMAD.MOV R5, RZ, RZ, -R8 ;  /* 0x000000ffff057224 */ /* 0x002fe200078e0a08 */
[----:B------:R-:W-:Y:S02]  /*0630*/  ISETP.NE.AND P4, PT, R0, R7, PT ;  /* 0x000000070000720c */ /* 0x000fe40003f85270 */
[----:B------:R-:W-:Y:S01]  /*0640*/  SHF.R.S32.HI R0, RZ, 0x1f, R3 ;  /* 0x0000001fff007819 */ /* 0x000fe20000011403 */
[----:B------:R-:W-:Y:S01]  /*0650*/  IMAD R5, R5, UR4, R12 ;  /* 0x0000000405057c24 */ /* 0x000fe2000f8e020c */
[----:B------:R-:W-:Y:S02]  /*0660*/  ISETP.LT.U32.AND P0, PT, R2, 0x2, !P0 ;  /* 0x000000020200780c */ /* 0x000fe40004701070 */
[----:B------:R-:W-:-:S04]  /*0670*/  LEA.HI R0, R0, R3, RZ, 0x2 ;  /* 0x0000000300007211 */ /* 0x000fc800078f10ff */
[----:B------:R-:W-:-:S03]  /*0680*/  LOP3.LUT R0, R0, 0xfffffffc, RZ, 0xc0, !PT ;  /* 0xfffffffc00007812 */ /* 0x000fc600078ec0ff */
[----:B------:R-:W-:Y:S02]  /*0690*/  @P4 LEA.HI R4, R2, R2, RZ, 0x1 ;  /* 0x0000000202044211 */ /* 0x000fe400078f08ff */
[----:B------:R-:W-:Y:S02]  /*06a0*/  IMAD.IADD R8, R3, 0x1, -R0 ;  /* 0x0000000103087824 */ /* 0x000fe400078e0a00 */
[----:B------:R-:W-:-:S03]  /*06b0*/  @P4 SHF.R.S32.HI R4, RZ, 0x1, R4 ;  /* 0x00000001ff044819 */ /* 0x000fc60000011404 */
[----:B------:R-:W-:Y:S02]  /*06c0*/  LOP3.LUT P2, RZ, R9, R8, RZ, 0xfc, !PT ;  /* 0x0000000809ff7212 */ /* 0x000fe4000784fcff */
[----:B------:R-:W-:Y:S01]  /*06d0*/  @P4 ISETP.NE.AND P5, PT, R4, R5, PT ;  /* 0x000000050400420c */ /* 0x000fe20003fa5270 */
[----:B------:R-:W-:Y:S01]  /*06e0*/  IMAD.MOV.U32 R4, RZ, RZ, 0x1 ;  /* 0x00000001ff047424 */ /* 0x000fe200078e00ff */
[----:B------:R-:W-:Y:S02]  /*06f0*/  SEL R3, RZ, 0x1, P2 ;  /* 0x00000001ff037807 */ /* 0x000fe40001000000 */
[----:B------:R-:W-:Y:S02]  /*0700*/  SEL R5, RZ, 0x1, !P0 ;  /* 0x00000001ff057807 */ /* 0x000fe40004000000 */
[----:B------:R-:W-:Y:S02]  /*0710*/  @P4 SEL R4, RZ, 0x1, P5 ;  /* 0x00000001ff044807 */ /* 0x000fe40002800000 */
[----:B------:R-:W-:-:S02]  /*0720*/  SEL R3, R3, 0x2, P3 ;  /* 0x0000000203037807 */ /* 0x000fc40001800000 */
[----:B------:R-:W-:Y:S01]  /*0730*/  LOP3.LUT R4, R4, R5, RZ, 0xc0, !PT ;  /* 0x0000000504047212 */ /* 0x000fe200078ec0ff */
[----:B------:R-:W-:Y:S06]  /*0740*/  @!P1 BRA `(.L_x_4) ;  /* 0x0000000000089947 */ /* 0x000fec0003800000 */
[----:B--234-:R-:W-:Y:S01]  /*0750*/  UCGABAR_ARV ;  /* 0x00000000000079c7 */ /* 0x01cfe20008000000 */
[----:B------:R-:W-:Y:S05]  /*0760*/  BRA `(.L_x_5) ;  /* 0x0000000000047947 */ /* 0x000fea0003800000 */
.L_x_4:
[----:B--234-:R-:W-:Y:S01]  /*0770*/  NOP ;  /* 0x0000000000007918 */ /* 0x01cfe20000000000 */
.L_x_5:
[----:B------:R-:W-:Y:S01]  /*0780*/  ULDC.64 UR4, c[0x0][0x618] ;  /* 0x0001860000047ab9 */ /* 0x000fe20000000a00 */
[----:B------:R-:W-:Y:S01]  /*0790*/  ULDC.64 UR12, c[0x0][0x208] ;  /* 0x00008200000c7ab9 */ /* 0x000fe20000000a00 */
[----:B------:R-:W-:-:S04]  /*07a0*/  ISETP.NE.U32.AND P0, PT, RZ, UR4, PT ;  /* 0x00000004ff007c0c */ /* 0x000fc8000bf05070 */
[----:B------:R-:W-:-:S13]  /*07b0*/  ISETP.NE.AND.EX P0, PT, RZ, UR5, PT, P0 ;  /* 0x00000005ff007c0c */ /* 0x000fda000bf05300 */
[----:B------:R-:W-:Y:S05]  /*07c0*/  @!P0 BRA `(.L_x_6) ;  /* 0x00000000001c8947 */ /* 0x000fea0003800000 */
[----:B------:R-:W0:Y:S02]  /*07d0*/  LDC.64 R6, c[0x0][0x618] ;  /* 0x00018600ff067b82 */ /* 0x000e240000000a00 */
[----:B0-----:R-:W2:Y:S02]  /*07e0*/  LDG.E.64 R6, desc[UR12][R6.64] ;  /* 0x0000000c06067981 */ /* 0x001ea4000c1e1b00 */
[----:B--2---:R-:W-:-:S04]  /*07f0*/  ISETP.NE.U32.AND P0, PT, R6, RZ, PT ;  /* 0x000000ff0600720c */ /* 0x004fc80003f05070 */
[----:B------:R-:W-:-:S13]  /*0800*/  ISETP.NE.AND.EX P0, PT, R7, RZ, PT, P0 ;  /* 0x000000ff0700720c */ /* 0x000fda0003f05300 */
[----:B------:R-:W-:Y:S05]  /*0810*/  @!P0 BRA `(.L_x_6) ;  /* 0x0000000000088947 */ /* 0x000fea0003800000 */
[----:B------:R0:W5:Y:S01]  /*0820*/  LD.E R0, desc[UR12][R6.64] ;  /* 0x0000000c06007980 */ /* 0x000162000c101900 */
[----:B------:R-:W-:Y:S05]  /*0830*/  BRA `(.L_x_7) ;  /* 0x0000000000207947 */ /* 0x000fea0003800000 */
.L_x_6:
[----:B------:R-:W-:Y:S02]  /*0840*/  ULDC.64 UR4, c[0x0][0x608] ;  /* 0x0001820000047ab9 */ /* 0x000fe40000000a00 */
[----:B------:R-:W-:-:S04]  /*0850*/  ISETP.NE.U32.AND P0, PT, RZ, UR4, PT ;  /* 0x00000004ff007c0c */ /* 0x000fc8000bf05070 */
[----:B------:R-:W-:-:S13]  /*0860*/  ISETP.NE.AND.EX P0, PT, RZ, UR5, PT, P0 ;  /* 0x00000005ff007c0c */ /* 0x000fda000bf05300 */
[----:B------:R-:W-:Y:S05]  /*0870*/  @!P0 BRA `(.L_x_8) ;  /* 0x00000000000c8947 */ /* 0x000fea0003800000 */
[----:B------:R-:W0:Y:S02]  /*0880*/  LDC.64 R6, c[0x0][0x608] ;  /* 0x00018200ff067b82 */ /* 0x000e240000000a00 */
[----:B0-----:R1:W5:Y:S01]  /*0890*/  LDG.E R0, desc[UR12][R6.64] ;  /* 0x0000000c06007981 */ /* 0x001362000c1e1900 */
[----:B------:R-:W-:Y:S05]  /*08a0*/  BRA `(.L_x_7) ;  /* 0x0000000000047947 */ /* 0x000fea0003800000 */
.L_x_8:
[----:B------:R-:W2:Y:S02]  /*08b0*/  LDC R0, c[0x0][0x600] ;  /* 0x00018000ff007b82 */ /* 0x000ea40000000800 */
.L_x_7:
[----:B------:R-:W-:Y:S02]  /*08c0*/  ULDC.64 UR4, c[0x0][0x620] ;  /* 0x0001880000047ab9 */ /* 0x000fe40000000a00 */
[----:B------:R-:W-:-:S04]  /*08d0*/  ISETP.NE.U32.AND P0, PT, RZ, UR4, PT ;  /* 0x00000004ff007c0c */ /* 0x000fc8000bf05070 */
[----:B------:R-:W-:-:S13]  /*08e0*/  ISETP.NE.AND.EX P0, PT, RZ, UR5, PT, P0 ;  /* 0x00000005ff007c0c */ /* 0x000fda000bf05300 */
[----:B------:R-:W-:Y:S05]  /*08f0*/  @!P0 BRA `(.L_x_9) ;  /* 0x00000000001c8947 */ /* 0x000fea0003800000 */
[----:B01----:R-:W0:Y:S02]  /*0900*/  LDC.64 R6, c[0x0][0x620] ;  /* 0x00018800ff067b82 */ /* 0x003e240000000a00 */
[----:B0-----:R-:W3:Y:S02]  /*0910*/  LDG.E.64 R6, desc[UR12][R6.64] ;  /* 0x0000000c06067981 */ /* 0x001ee4000c1e1b00 */
[----:B---3--:R-:W-:-:S04]  /*0920*/  ISETP.NE.U32.AND P0, PT, R6, RZ, PT ;  /* 0x000000ff0600720c */ /* 0x008fc80003f05070 */
[----:B------:R-:W-:-:S13]  /*0930*/  ISETP.NE.AND.EX P0, PT, R7, RZ, PT, P0 ;  /* 0x000000ff0700720c */ /* 0x000fda0003f05300 */
[----:B------:R-:W-:Y:S05]  /*0940*/  @!P0 BRA `(.L_x_9) ;  /* 0x0000000000088947 */ /* 0x000fea0003800000 */
[----:B------:R0:W5:Y:S01]  /*0950*/  LD.E R14, desc[UR12][R6.64] ;  /* 0x0000000c060e7980 */ /* 0x000162000c101900 */
[----:B------:R-:W-:Y:S05]  /*0960*/  BRA `(.L_x_10) ;  /* 0x0000000000207947 */ /* 0x000fea0003800000 */
.L_x_9:
[----:B------:R-:W-:Y:S02]  /*0970*/  ULDC.64 UR4, c[0x0][0x610] ;  /* 0x0001840000047ab9 */ /* 0x000fe40000000a00 */
[----:B------:R-:W-:-:S04]  /*0980*/  ISETP.NE.U32.AND P0, PT, RZ, UR4, PT ;  /* 0x00000004ff007c0c */ /* 0x000fc8000bf05070 */
[----:B------:R-:W-:-:S13]  /*0990*/  ISETP.NE.AND.EX P0, PT, RZ, UR5, PT, P0 ;  /* 0x00000005ff007c0c */ /* 0x000fda000bf05300 */
[----:B------:R-:W-:Y:S05]  /*09a0*/  @!P0 BRA `(.L_x_11) ;  /* 0x00000000000c8947 */ /* 0x000fea0003800000 */
[----:B------:R-:W3:Y:S02]  /*09b0*/  LDC.64 R14, c[0x0][0x610] ;  /* 0x00018400ff0e7b82 */ /* 0x000ee40000000a00 */
[----:B---3--:R3:W5:Y:S01]  /*09c0*/  LDG.E R14, desc[UR12][R14.64] ;  /* 0x0000000c0e0e7981 */ /* 0x008762000c1e1900 */
[----:B------:R-:W-:Y:S05]  /*09d0*/  BRA `(.L_x_10) ;  /* 0x0000000000047947 */ /* 0x000fea0003800000 */
.L_x_11:
[----:B------:R-:W4:Y:S02]  /*09e0*/  LDC R14, c[0x0][0x604] ;  /* 0x00018100ff0e7b82 */ /* 0x000f240000000800 */
.L_x_10:
[----:B------:R-:W1:Y:S01]  /*09f0*/  LDC R5, c[0x0][0x3e8] ;  /* 0x0000fa00ff057b82 */ /* 0x000e620000000800 */
[----:B------:R-:W-:Y:S01]  /*0a00*/  ULDC UR4, c[0x0][0x3dc] ;  /* 0x0000f70000047ab9 */ /* 0x000fe20000000800 */
[----:B------:R-:W-:Y:S01]  /*0a10*/  ULDC.64 UR6, c[0x0][0x3e0] ;  /* 0x0000f80000067ab9 */ /* 0x000fe20000000a00 */
[----:B------:R-:W-:Y:S02]  /*0a20*/  UIADD3 UR4, UR4, 0x3f, URZ ;  /* 0x0000003f04047890 */ /* 0x000fe4000fffe03f */
[----:B------:R-:W-:Y:S02]  /*0a30*/  UIMAD UR6, UR7, UR6, URZ ;  /* 0x00000006070672a4 */ /* 0x000fe4000f8e023f */
[----:B------:R-:W-:-:S04]  /*0a40*/  USHF.R.S32.HI UR5, URZ, 0x1f, UR4 ;  /* 0x0000001f3f057899 */ /* 0x000fc80008011404 */
[----:B------:R-:W-:-:S04]  /*0a50*/  ULEA.HI UR5, UR5, UR4, URZ, 0x6 ;  /* 0x0000000405057291 */ /* 0x000fc8000f8f303f */
[----:B------:R-:W-:Y:S01]  /*0a60*/  USHF.R.S32.HI UR15, URZ, 0x6, UR5 ;  /* 0x000000063f0f7899 */ /* 0x000fe20008011405 */
[----:B-1----:R-:W-:-:S05]  /*0a70*/  IMAD R5, R5, UR6, RZ ;  /* 0x0000000605057c24 */ /* 0x002fca000f8e02ff */
[----:B------:R-:W-:Y:S01]  /*0a80*/  IMAD R5, R5, UR15, RZ ;  /* 0x0000000f05057c24 */ /* 0x000fe2000f8e02ff */
[----:B------:R-:W-:Y:S06]  /*0a90*/  @!P1 BRA `(.L_x_12) ;  /* 0x00000000000c9947 */ /* 0x000fec0003800000 */
[----:B------:R-:W-:Y:S01]  /*0aa0*/  UCGABAR_WAIT ;  /* 0x0000000000007dc7 */ /* 0x000fe20008000000 */
[----:B------:R-:W-:Y:S01]  /*0ab0*/  CCTL.IVALL ;  /* 0x00000000ff00798f */ /* 0x000fe20002000000 */
[----:B------:R-:W-:Y:S05]  /*0ac0*/  BRA `(.L_x_13) ;  /* 0x0000000000047947 */ /* 0x000fea0003800000 */
.L_x_12:
[----:B------:R-:W-:Y:S06]  /*0ad0*/  BAR.SYNC.DEFER_BLOCKING 0x0 ;  /* 0x0000000000007b1d */ /* 0x000fec0000010000 */
.L_x_13:
[----:B------:R-:W-:-:S13]  /*0ae0*/  ISETP.NE.AND P0, PT, R9, RZ, PT ;  /* 0x000000ff0900720c */ /* 0x000fda0003f05270 */
[----:B------:R-:W-:Y:S05]  /*0af0*/  @!P0 BRA `(.L_x_14) ;  /* 0x00000058002c8947 */ /* 0x000fea0003800000 */
[----:B------:R-:W-:-:S13]  /*0b00*/  ISETP.NE.AND P0, PT, R9, 0x1, PT ;  /* 0x000000010900780c */ /* 0x000fda0003f05270 */
[----:B------:R-:W-:Y:S05]  /*0b10*/  @P0 EXIT ;  /* 0x000000000000094d */ /* 0x000fea0003800000 */
[----:B------:R-:W-:Y:S01]  /*0b20*/  ISETP.GE.AND P0, PT, R5, 0x1, PT ;  /* 0x000000010500780c */ /* 0x000fe20003f06270 */
[----:B------:R-:W-:Y:S01]  /*0b30*/  UMOV UR4, URZ ;  /* 0x0000003f00047c82 */ /* 0x000fe20008000000 */
[----:B------:R-:W-:Y:S02]  /*0b40*/  CS2R R54, SRZ ;  /* 0x0000000000367805 */ /* 0x000fe4000001ff00 */
[----:B------:R-:W-:Y:S02]  /*0b50*/  CS2R R56, SRZ ;  /* 0x0000000000387805 */ /* 0x000fe4000001ff00 */
[----:B------:R-:W-:Y:S02]  /*0b60*/  CS2R R58, SRZ ;  /* 0x00000000003a7805 */ /* 0x000fe4000001ff00 */
[----:B------:R-:W-:Y:S02]  /*0b70*/  CS2R R60, SRZ ;  /* 0x00000000003c7805 */ /* 0x000fe4000001ff00 */
[----:B------:R-:W-:-:S02]  /*0b80*/  CS2R R62, SRZ ;  /* 0x00000000003e7805 */ /* 0x000fc4000001ff00 */
[----:B------:R-:W-:Y:S02]  /*0b90*/  CS2R R64, SRZ ;  /* 0x0000000000407805 */ /* 0x000fe4000001ff00 */
        /* <DEDUP_REMOVED lines=25> */
[----:B------:R-:W-:Y:S01]  /*0d30*/  CS2R R52, SRZ ;  /* 0x0000000000347805 */ /* 0x000fe2000001ff00 */
[----:B------:R-:W-:Y:S06]  /*0d40*/  @!P0 BRA `(.L_x_15) ;  /* 0x0000000000e48947 */ /* 0x000fec0003800000 */
[----:B0-----:R-:W-:-:S04]  /*0d50*/  LOP3.LUT R6, R3, 0x1, RZ, 0xfc, !PT ;  /* 0x0000000103067812 */ /* 0x001fc800078efcff */
[----:B------:R-:W-:-:S13]  /*0d60*/  ISETP.NE.AND P1, PT, R6, 0x3, PT ;  /* 0x000000030600780c */ /* 0x000fda0003f25270 */
[----:B------:R-:W-:Y:S05]  /*0d70*/  @!P1 BRA `(.L_x_16) ;  /* 0x0000000000049947 */ /* 0x000fea0003800000 */
[----:B------:R-:W-:Y:S01]  /*0d80*/  BPT.TRAP 0x1 ;  /* 0x000000040000795c */ /* 0x000fe20000300000 */
.L_x_16:
[----:B------:R-:W0:Y:S01]  /*0d90*/  S2UR UR5, SR_CgaCtaId ;  /* 0x00000000000579c3 */ /* 0x000e220000008800 */
[----:B------:R-:W-:Y:S01]  /*0da0*/  SHF.L.U32 R6, RZ, 0x1f, RZ ;  /* 0x0000001fff067819 */ /* 0x000fe200000006ff */
[----:B------:R-:W-:Y:S02]  /*0db0*/  UMOV UR4, 0x400 ;  /* 0x0000040000047882 */ /* 0x000fe40000000000 */
[----:B0-----:R-:W-:-:S12]  /*0dc0*/  ULEA UR5, UR5, UR4, 0x18 ;  /* 0x0000000405057291 */ /* 0x001fd8000f8ec03f */
.L_x_17:
[----:B0-----:R-:W-:-:S04]  /*0dd0*/  IMAD.U32 R7, RZ, RZ, UR5 ;  /* 0x00000005ff077e24 */ /* 0x001fc8000f8e00ff */
[----:B------:R0:W1:Y:S03]  /*0de0*/  SYNCS.PHASECHK.TRANS64.TRYWAIT P1, [R7+URZ+0x36000], R6 ;  /* 0x03600006070075a7 */ /* 0x000066000802017f */
[----:B-1----:R-:W-:Y:S05]  /*0df0*/  @!P1 NANOSLEEP.SYNCS 0x989680 ;  /* 0x009896800000995d */ /* 0x002fea0003900000 */
[----:B------:R-:W1:Y:S02]  /*0e00*/  @!P1 SYNCS.PHASECHK.TRANS64 P1, [R7+URZ+0x36000], R6 ;  /* 0x03600006070095a7 */ /* 0x000e64000802007f */
[----:B-1----:R-:W-:Y:S05]  /*0e10*/  @!P1 BRA `(.L_x_17) ;  /* 0xfffffffc00ec9947 */ /* 0x002fea000383ffff */
[----:B------:R-:W-:Y:S01]  /*0e20*/  USHF.R.U32.HI UR4, URZ, 0x4, UR5 ;  /* 0x000000043f047899 */ /* 0x000fe20008011605 */
[----:B------:R-:W-:Y:S01]  /*0e30*/  WARPGROUP.ARRIVE ;  /* 0x00000000000079c5 */ /* 0x000fe20000000000 */
[----:B------:R-:W-:Y:S02]  /*0e40*/  UIADD3 UR5, UR5, 0x24000, URZ ;  /* 0x0002400005057890 */ /* 0x000fe4000fffe03f */
[----:B------:R-:W-:Y:S02]  /*0e50*/  ULOP3.LUT UR4, UR4, 0x3fff, URZ, 0xc0, !UPT ;  /* 0x00003fff04047892 */ /* 0x000fe4000f8ec03f */
[----:B------:R-:W-:Y:S02]  /*0e60*/  USHF.R.U32.HI UR5, URZ, 0x4, UR5 ;  /* 0x000000043f057899 */ /* 0x000fe40008011605 */
[----:B------:R-:W-:Y:S02]  /*0e70*/  ULOP3.LUT UR10, UR4, 0x10000, URZ, 0xfc, !UPT ;  /* 0x00010000040a7892 */ /* 0x000fe4000f8efc3f */
[----:B------:R-:W-:-:S02]  /*0e80*/  ULOP3.LUT UR8, UR5, 0x3fff, URZ, 0xc0, !UPT ;  /* 0x00003fff05087892 */ /* 0x000fc4000f8ec03f */
[----:B------:R-:W-:Y:S01]  /*0e90*/  UIADD3 UR9, UR10, 0x200, URZ ;  /* 0x000002000a097890 */ /* 0x000fe2000fffe03f */
[----:B------:R-:W-:Y:S02]  /*0ea0*/  UMOV UR7, 0x40000040 ;  /* 0x4000004000077882 */ /* 0x000fe40000000000 */
[----:B------:R-:W-:Y:S01]  /*0eb0*/  UMOV UR4, UR10 ;  /* 0x0000000a00047c82 */ /* 0x000fe20008000000 */
[----:B------:R-:W-:Y:S01]  /*0ec0*/  UMOV UR5, 0x40000040 ;  /* 0x4000004000057882 */ /* 0x000fe20000000000 */
[----:B------:R-:W-:Y:S02]  /*0ed0*/  UMOV UR6, UR8 ;  /* 0x0000000800067c82 */ /* 0x000fe40008000000 */
[----:B------:R-:W-:Y:S01]  /*0ee0*/  HGMMA.64x64x16.F32 R56, gdesc[UR4].tnspB, RZ, !UPT ;  /* 0x40e00000043879f0 */ /* 0x000fe2000c7008ff */
[----:B------:R-:W-:Y:S01]  /*0ef0*/  UMOV UR4, UR9 ;  /* 0x0000000900047c82 */ /* 0x000fe20008000000 */
[----:B------:R-:W-:Y:S01]  /*0f00*/  UMOV UR5, 0x40000040 ;  /* 0x4000004000057882 */ /* 0x000fe20000000000 */
[----:B------:R-:W-:Y:S01]  /*0f10*/  UIADD3 UR9, UR10, 0x202, URZ ;  /* 0x000002020a097890 */ /* 0x000fe2000fffe03f */
[----:B------:R-:W-:Y:S01]  /*0f20*/  HGMMA.64x64x16.F32 R24, gdesc[UR4].tnspB, RZ, !UPT ;  /* 0x40e00000041879f0 */ /* 0x000fe2000c7008ff */
[----:B------:R-:W-:-:S02]  /*0f30*/  UIADD3 UR4, UR10, 0x2, URZ ;  /* 0x000000020a047890 */ /* 0x000fc4000fffe03f */
[----:B------:R-:W-:Y:S01]  /*0f40*/  UIADD3 UR6, UR8, 0x80, URZ ;  /* 0x0000008008067890 */ /* 0x000fe2000fffe03f */
[----:B------:R-:W-:Y:S01]  /*0f50*/  UMOV UR5, 0x40000040 ;  /* 0x4000004000057882 */ /* 0x000fe20000000000 */
[----:B------:R-:W-:-:S07]  /*0f60*/  UMOV UR7, 0x40000040 ;  /* 0x4000004000077882 */ /* 0x000fce0000000000 */
[----:B------:R-:W-:Y:S01]  /*0f70*/  HGMMA.64x64x16.F32 R56, gdesc[UR4].tnspB, R56 ;  /* 0x40e00000043879f0 */ /* 0x000fe20008700838 */
[----:B------:R-:W-:Y:S01]  /*0f80*/  UMOV UR4, UR9 ;  /* 0x0000000900047c82 */ /* 0x000fe20008000000 */
[----:B------:R-:W-:Y:S01]  /*0f90*/  UMOV UR5, 0x40000040 ;  /* 0x4000004000057882 */ /* 0x000fe20000000000 */
[----:B------:R-:W-:Y:S01]  /*0fa0*/  UIADD3 UR9, UR10, 0x204, URZ ;  /* 0x000002040a097890 */ /* 0x000fe2000fffe03f */
[----:B------:R-:W-:Y:S01]  /*0fb0*/  HGMMA.64x64x16.F32 R24, gdesc[UR4].tnspB, R24 ;  /* 0x40e00000041879f0 */ /* 0x000fe20008700818 */
[----:B------:R-:W-:Y:S02]  /*0fc0*/  UIADD3 UR4, UR10, 0x4, URZ ;  /* 0x000000040a047890 */ /* 0x000fe4000fffe03f */
[----:B------:R-:W-:Y:S01]  /*0fd0*/  UIADD3 UR6, UR8, 0x100, URZ ;  /* 0x0000010008067890 */ /* 0x000fe2000fffe03f */
[----:B------:R-:W-:Y:S01]  /*0fe0*/  UMOV UR5, 0x40000040 ;  /* 0x4000004000057882 */ /* 0x000fe20000000000 */
[----:B------:R-:W-:-:S07]  /*0ff0*/  UMOV UR7, 0x40000040 ;  /* 0x4000004000077882 */ /* 0x000fce0000000000 */
[----:B------:R-:W-:Y:S01]  /*1000*/  HGMMA.64x64x16.F32 R56, gdesc[UR4].tnspB, R56 ;  /* 0x40e00000043879f0 */ /* 0x000fe20008700838 */
[----:B------:R-:W-:Y:S01]  /*1010*/  UMOV UR4, UR9 ;  /* 0x0000000900047c82 */ /* 0x000fe20008000000 */
[----:B------:R-:W-:Y:S02]  /*1020*/  UMOV UR5, 0x40000040 ;  /* 0x4000004000057882 */ /* 0x000fe40000000000 */
[----:B------:R-:W-:Y:S01]  /*1030*/  HGMMA.64x64x16.F32 R24, gdesc[UR4].tnspB, R24 ;  /* 0x40e00000041879f0 */ /* 0x000fe20008700818 */
[----:B------:R-:W-:Y:S02]  /*1040*/  UIADD3 UR4, UR10, 0x6, URZ ;  /* 0x000000060a047890 */ /* 0x000fe4000fffe03f */
[----:B------:R-:W-:Y:S02]  /*1050*/  UIADD3 UR6, UR8, 0x180, URZ ;  /* 0x0000018008067890 */ /* 0x000fe4000fffe03f */
[----:B------:R-:W-:Y:S01]  /*1060*/  UIADD3 UR8, UR10, 0x206, URZ ;  /* 0x000002060a087890 */ /* 0x000fe2000fffe03f */
[----:B------:R-:W-:Y:S01]  /*1070*/  UMOV UR5, 0x40000040 ;  /* 0x4000004000057882 */ /* 0x000fe20000000000 */
[----:B------:R-:W-:-:S05]  /*1080*/  UMOV UR7, 0x40000040 ;  /* 0x4000004000077882 */ /* 0x000fca0000000000 */
[----:B------:R-:W-:Y:S01]  /*1090*/  HGMMA.64x64x16.F32 R56, gdesc[UR4].tnspB, R56 ;  /* 0x40e00000043879f0 */ /* 0x000fe20008700838 */
[----:B------:R-:W-:Y:S01]  /*10a0*/  UMOV UR4, UR8 ;  /* 0x0000000800047c82 */ /* 0x000fe20008000000 */
[----:B------:R-:W-:Y:S02]  /*10b0*/  UMOV UR5, 0x40000040 ;  /* 0x4000004000057882 */ /* 0x000fe40000000000 */
[----:B------:R-:W-:Y:S01]  /*10c0*/  HGMMA.64x64x16.F32 R24, gdesc[UR4].tnspB, R24, gsb0 ;  /* 0x40e00000041879f0 */ /* 0x000fe20008000818 */
[----:B------:R-:W-:-:S05]  /*10d0*/  UMOV UR4, 0x1 ;  /* 0x0000000100047882 */ /* 0x000fca0000000000 */
.L_x_15:
[----:B0-----:R-:W-:-:S05]  /*10e0*/  VIMNMX R6, R5, 0x1, PT ;  /* 0x0000000105067848 */ /* 0x001fca0003fe0100 */
[----:B------:R-:W-:-:S05]  /*10f0*/  IMAD.IADD R6, R5, 0x1, -R6 ;  /* 0x0000000105067824 */ /* 0x000fca00078e0a06 */
[----:B------:R-:W-:-:S13]  /*1100*/  ISETP.GE.AND P1, PT, R6, 0x1, PT ;  /* 0x000000010600780c */ /* 0x000fda0003f26270 */
[----:B------:R-:W-:Y:S05]  /*1110*/  @!P1 BRA `(.L_x_18) ;  /* 0x0000000400589947 */ /* 0x000fea0003800000 */
[----:B------:R-:W0:Y:S01]  /*1120*/  S2UR UR6, SR_CgaCtaId ;  /* 0x00000000000679c3 */ /* 0x000e220000008800 */
[----:B------:R-:W-:Y:S01]  /*1130*/  UMOV UR5, 0x400 ;  /* 0x0000040000057882 */ /* 0x000fe20000000000 */
[----:B------:R-:W-:Y:S01]  /*1140*/  LOP3.LUT R11, R3, 0x1, RZ, 0xfc, !PT ;  /* 0x00000001030b7812 */ /* 0x000fe200078efcff */
[----:B------:R-:W-:Y:S01]  /*1150*/  IMAD.MOV.U32 R10, RZ, RZ, RZ ;  /* 0x000000ffff0a7224 */ /* 0x000fe200078e00ff */
[----:B------:R-:W-:Y:S01]  /*1160*/  UISETP.NE.U32.AND UP0, UPT, UR4, URZ, UPT ;  /* 0x0000003f0400728c */ /* 0x000fe2000bf05070 */
[----:B------:R-:W-:Y:S02]  /*1170*/  IMAD.MOV.U32 R5, RZ, RZ, R6 ;  /* 0x000000ffff057224 */ /* 0x000fe400078e0006 */
[----:B------:R-:W-:Y:S01]  /*1180*/  IMAD.MOV.U32 R7, RZ, RZ, RZ ;  /* 0x000000ffff077224 */ /* 0x000fe200078e00ff */
[----:B0-----:R-:W-:-:S04]  /*1190*/  ULEA UR14, UR6, UR5, 0x18 ;  /* 0x00000005060e7291 */ /* 0x001fc8000f8ec03f */
[----:B------:R-:W-:Y:S02]  /*11a0*/  USHF.R.U32.HI UR5, URZ, 0x4, UR14 ;  /* 0x000000043f057899 */ /* 0x000fe4000801160e */
[----:B------:R-:W-:Y:S02]  /*11b0*/  UIADD3 UR6, UR14, 0x24000, URZ ;  /* 0x000240000e067890 */ /* 0x000fe4000fffe03f */
[----:B------:R-:W-:Y:S02]  /*11c0*/  ULOP3.LUT UR5, UR5, 0x3fff, URZ, 0xc0, !UPT ;  /* 0x00003fff05057892 */ /* 0x000fe4000f8ec03f */
[----:B------:R-:W-:Y:S02]  /*11d0*/  USHF.R.U32.HI UR6, URZ, 0x4, UR6 ;  /* 0x000000043f067899 */ /* 0x000fe40008011606 */
[----:B------:R-:W-:Y:S02]  /*11e0*/  ULOP3.LUT UR15, UR5, 0x10000, URZ, 0xfc, !UPT ;  /* 0x00010000050f7892 */ /* 0x000fe4000f8efc3f */
[----:B------:R-:W-:-:S12]  /*11f0*/  ULOP3.LUT UR16, UR6, 0x3fff, URZ, 0xc0, !UPT ;  /* 0x00003fff06107892 */ /* 0x000fd8000f8ec03f */
.L_x_23:
[----:B------:R-:W-:-:S13]  /*1200*/  ISETP.NE.AND P2, PT, R11, 0x3, PT ;  /* 0x000000030b00780c */ /* 0x000fda0003f45270 */
[----:B------:R-:W-:Y:S05]  /*1210*/  @!P2 BRA `(.L_x_19) ;  /* 0x000000000004a947 */ /* 0x000fea0003800000 */
[----:B------:R-:W-:Y:S01]  /*1220*/  BPT.TRAP 0x1 ;  /* 0x000000040000795c */ /* 0x000fe20000300000 */
.L_x_19:
[----:B------:R-:W-:Y:S01]  /*1230*/  SHF.L.U32 R8, R10, 0x1f, RZ ;  /* 0x0000001f0a087819 */ /* 0x000fe200000006ff */
[----:B------:R-:W-:-:S12]  /*1240*/  ULEA UR5, UR4, UR14, 0x3 ;  /* 0x0000000e04057291 */ /* 0x000fd8000f8e183f */
.L_x_20:
[----:B0-----:R-:W-:-:S04]  /*1250*/  IMAD.U32 R9, RZ, RZ, UR5 ;  /* 0x00000005ff097e24 */ /* 0x001fc8000f8e00ff */
[----:B------:R0:W1:Y:S03]  /*1260*/  SYNCS.PHASECHK.TRANS64.TRYWAIT P1, [R9+URZ+0x36000], R8 ;  /* 0x03600008090075a7 */ /* 0x000066000802017f */
[----:B-1----:R-:W-:Y:S05]  /*1270*/  @!P1 NANOSLEEP.SYNCS 0x989680 ;  /* 0x009896800000995d */ /* 0x002fea0003900000 */
[----:B------:R-:W1:Y:S02]  /*1280*/  @!P1 SYNCS.PHASECHK.TRANS64 P1, [R9+URZ+0x36000], R8 ;  /* 0x03600008090095a7 */ /* 0x000e64000802007f */
[----:B-1----:R-:W-:Y:S05]  /*1290*/  @!P1 BRA `(.L_x_20) ;  /* 0xfffffffc00ec9947 */ /* 0x002fea000383ffff */
[----:B------:R-:W-:Y:S01]  /*12a0*/  ULEA UR6, UR4, UR15, 0xa ;  /* 0x0000000f04067291 */ /* 0x000fe2000f8e503f */
[----:B------:R-:W-:Y:S01]  /*12b0*/  WARPGROUP.ARRIVE ;  /* 0x00000000000079c5 */ /* 0x000fe20000000000 */
[----:B------:R-:W-:Y:S02]  /*12c0*/  ULEA UR5, UR4, UR16, 0x9 ;  /* 0x0000001004057291 */ /* 0x000fe4000f8e483f */
[----:B------:R-:W-:Y:S01]  /*12d0*/  UIADD3 UR7, UR6, 0x200, URZ ;  /* 0x0000020006077890 */ /* 0x000fe2000fffe03f */
[----:B------:R-:W-:Y:S02]  /*12e0*/  UMOV UR11, 0x40000040 ;  /* 0x40000040000b7882 */ /* 0x000fe40000000000 */
[----:B------:R-:W-:Y:S01]  /*12f0*/  UMOV UR8, UR6 ;  /* 0x0000000600087c82 */ /* 0x000fe20008000000 */
[----:B------:R-:W-:Y:S01]  /*1300*/  UMOV UR9, 0x40000040 ;  /* 0x4000004000097882 */ /* 0x000fe20000000000 */
[----:B------:R-:W-:Y:S02]  /*1310*/  UMOV UR10, UR5 ;  /* 0x00000005000a7c82 */ /* 0x000fe40008000000 */
[----:B------:R-:W-:Y:S01]  /*1320*/  HGMMA.64x64x16.F32 R56, gdesc[UR8].tnspB, R56, UP0 ;  /* 0x40e00000083879f0 */ /* 0x000fe2000bf00838 */
[----:B------:R-:W-:Y:S01]  /*1330*/  UMOV UR8, UR7 ;  /* 0x0000000700087c82 */ /* 0x000fe20008000000 */
[----:B------:R-:W-:Y:S01]  /*1340*/  UMOV UR9, 0x40000040 ;  /* 0x4000004000097882 */ /* 0x000fe20000000000 */
[----:B------:R-:W-:Y:S01]  /*1350*/  UIADD3 UR7, UR6, 0x202, URZ ;  /* 0x0000020206077890 */ /* 0x000fe2000fffe03f */
[----:B------:R-:W-:Y:S01]  /*1360*/  HGMMA.64x64x16.F32 R24, gdesc[UR8].tnspB, R24, UP0 ;  /* 0x40e00000081879f0 */ /* 0x000fe2000bf00818 */
        /* <DEDUP_REMOVED lines=25> */
[----:B------:R-:W-:Y:S03]  /*1500*/  HGMMA.64x64x16.F32 R24, gdesc[UR8].tnspB, R24, gsb0 ;  /* 0x40e00000081879f0 */ /* 0x000fe60008000818 */
[----:B------:R-:W-:Y:S02]  /*1510*/  WARPGROUP.DEPBAR.LE gsb0, 0x1 ;  /* 0x00008000000079c5 */ /* 0x000fe40000010100 */
[----:B------:R-:W-:Y:S05]  /*1520*/  @!P2 BRA `(.L_x_21) ;  /* 0x000000000004a947 */ /* 0x000fea0003800000 */
[----:B------:R-:W-:Y:S01]  /*1530*/  BPT.TRAP 0x1 ;  /* 0x000000040000795c */ /* 0x000fe20000300000 */
.L_x_21:
[----:B------:R-:W-:-:S13]  /*1540*/  ISETP.NE.AND P1, PT, R4, RZ, PT ;  /* 0x000000ff0400720c */ /* 0x000fda0003f25270 */
[----:B0-----:R-:W-:-:S05]  /*1550*/  @P1 LEA R8, R7, UR14, 0x3 ;  /* 0x0000000e07081c11 */ /* 0x001fca000f8e18ff */
[----:B------:R-:W-:-:S05]  /*1560*/  @P1 VIADD R9, R8, 0x36048 ;  /* 0x0003604808091836 */ /* 0x000fca0000000000 */
[----:B------:R-:W-:-:S04]  /*1570*/  @P1 PRMT R9, R2, 0x654, R9 ;  /* 0x0000065402091816 */ /* 0x000fc80000000009 */
[----:B------:R0:W-:Y:S01]  /*1580*/  @P1 SYNCS.ARRIVE.TRANS64.RED.A1T0 RZ, [R9+URZ], RZ ;  /* 0x000000ff09ff19a7 */ /* 0x0001e2000810043f */
[----:B------:R-:W-:-:S13]  /*1590*/  ISETP.GT.U32.AND P1, PT, R3, 0x1, PT ;  /* 0x000000010300780c */ /* 0x000fda0003f24070 */
[----:B0-----:R-:W-:Y:S05]  /*15a0*/  @P1 BRA `(.L_x_22) ;  /* 0x0000000000041947 */ /* 0x001fea0003800000 */
[----:B------:R-:W-:Y:S01]  /*15b0*/  BPT.TRAP 0x1 ;  /* 0x000000040000795c */ /* 0x000fe20000300000 */
.L_x_22:
[----:B------:R-:W-:Y:S01]  /*15c0*/  UIADD3 UR4, UR4, 0x1, URZ ;  /* 0x0000000104047890 */ /* 0x000fe2000fffe03f */
[----:B------:R-:W-:Y:S01]  /*15d0*/  ISETP.GT.AND P2, PT, R5, 0x1, PT ;  /* 0x000000010500780c */ /* 0x000fe20003f44270 */
[----:B------:R-:W-:Y:S02]  /*15e0*/  VIADD R7, R7, 0x1 ;  /* 0x0000000107077836 */ /* 0x000fe40000000000 */
[----:B------:R-:W-:Y:S01]  /*15f0*/  UISETP.NE.AND UP0, UPT, UR4, 0x9, UPT ;  /* 0x000000090400788c */ /* 0x000fe2000bf05270 */
[----:B------:R-:W-:Y:S02]  /*1600*/  VIADD R5, R5, 0xffffffff ;  /* 0xffffffff05057836 */ /* 0x000fe40000000000 */
[C---:B------:R-:W-:Y:S01]  /*1610*/  ISETP.NE.AND P1, PT, R7.reuse, 0x9, PT ;  /* 0x000000090700780c */ /* 0x040fe20003f25270 */
[----:B------:R-:W-:Y:S02]  /*1620*/  USEL UR5, URZ, 0x1, UP0 ;  /* 0x000000013f057887 */ /* 0x000fe40008000000 */
[----:B------:R-:W-:Y:S01]  /*1630*/  USEL UR4, UR4, URZ, UP0 ;  /* 0x0000003f04047287 */ /* 0x000fe20008000000 */
[----:B------:R-:W-:Y:S01]  /*1640*/  SEL R7, R7, RZ, P1 ;  /* 0x000000ff07077207 */ /* 0x000fe20000800000 */
[----:B------:R-:W-:-:S02]  /*1650*/  UPLOP3.LUT UP0, UPT, UPT, UPT, UPT, 0x80, 0x0 ;  /* 0x000000000000789c */ /* 0x000fc40003f0f070 */
[----:B------:R-:W-:Y:S01]  /*1660*/  LOP3.LUT R10, R10, UR5, RZ, 0x3c, !PT ;  /* 0x000000050a0a7c12 */ /* 0x000fe2000f8e3cff */
[----:B------:R-:W-:Y:S08]  /*1670*/  @P2 BRA `(.L_x_23) ;  /* 0xfffffff800e02947 */ /* 0x000ff0000383ffff */
.L_x_18:
[----:B------:R-:W-:Y:S02]  /*1680*/  WARPGROUP.DEPBAR.LE gsb0, 0x0 ;  /* 0x00008000000079c5 */ /* 0x000fe40000010000 */
[----:B------:R-:W-:Y:S05]  /*1690*/  @!P0 BRA `(.L_x_24) ;  /* 0x0000000000548947 */ /* 0x000fea0003800000 */
[----:B------:R-:W-:-:S04]  /*16a0*/  LOP3.LUT R5, R3, 0x1, RZ, 0xfc, !PT ;  /* 0x0000000103057812 */ /* 0x000fc800078efcff */
[----:B------:R-:W-:-:S13]  /*16b0*/  ISETP.NE.AND P0, PT, R5, 0x3, PT ;  /* 0x000000030500780c */ /* 0x000fda0003f05270 */
[----:B------:R-:W-:Y:S05]  /*16c0*/  @!P0 BRA `(.L_x_25) ;  /* 0x0000000000048947 */ /* 0x000fea0003800000 */
[----:B------:R-:W-:Y:S01]  /*16d0*/  BPT.TRAP 0x1 ;  /* 0x000000040000795c */ /* 0x000fe20000300000 */
.L_x_25:
[----:B------:R-:W-:Y:S01]  /*16e0*/  ISETP.NE.AND P0, PT, R4, RZ, PT ;  /* 0x000000ff0400720c */ /* 0x000fe20003f05270 */
[----:B------:R-:W-:Y:S01]  /*16f0*/  BSSY B0, `(.L_x_26) ;  /* 0x000000d000007945 */ /* 0x000fe20003800000 */
[----:B------:R-:W-:-:S11]  /*1700*/  ISETP.GT.U32.AND P1, PT, R3, 0x1, PT ;  /* 0x000000010300780c */ /* 0x000fd60003f24070 */
[----:B------:R-:W-:Y:S05]  /*1710*/  @!P0 BRA `(.L_x_27) ;  /* 0x0000000000288947 */ /* 0x000fea0003800000 */
[----:B------:R-:W0:Y:S01]  /*1720*/  S2R R8, SR_CgaCtaId ;  /* 0x0000000000087919 */ /* 0x000e220000008800 */
[----:B------:R-:W-:Y:S01]  /*1730*/  IMAD.WIDE.U32 R4, R6, 0x38e38e39, RZ ;  /* 0x38e38e3906047825 */ /* 0x000fe200078e00ff */
[----:B------:R-:W-:-:S04]  /*1740*/  MOV R3, 0x400 ;  /* 0x0000040000037802 */ /* 0x000fc80000000f00 */
[----:B------:R-:W-:-:S05]  /*1750*/  SHF.R.U32.HI R5, RZ, 0x1, R5 ;  /* 0x00000001ff057819 */ /* 0x000fca0000011605 */
[----:B------:R-:W-:Y:S01]  /*1760*/  IMAD R6, R5, -0x9, R6 ;  /* 0xfffffff705067824 */ /* 0x000fe200078e0206 */
[----:B0-----:R-:W-:-:S05]  /*1770*/  LEA R3, R8, R3, 0x18 ;  /* 0x0000000308037211 */ /* 0x001fca00078ec0ff */
[----:B------:R-:W-:-:S04]  /*1780*/  IMAD R6, R6, 0x8, R3 ;  /* 0x0000000806067824 */ /* 0x000fc800078e0203 */
[----:B------:R-:W-:-:S05]  /*1790*/  VIADD R3, R6, 0x36048 ;  /* 0x0003604806037836 */ /* 0x000fca0000000000 */
[----:B------:R-:W-:-:S04]  /*17a0*/  PRMT R3, R2, 0x654, R3 ;  /* 0x0000065402037816 */ /* 0x000fc80000000003 */
[----:B------:R0:W-:Y:S03]  /*17b0*/  SYNCS.ARRIVE.TRANS64.RED.A1T0 RZ, [R3+URZ], RZ ;  /* 0x000000ff03ff79a7 */ /* 0x0001e6000810043f */
.L_x_27:
[----:B------:R-:W-:Y:S05]  /*17c0*/  BSYNC B0 ;  /* 0x0000000000007941 */ /* 0x000fea0003800000 */
.L_x_26:
[----:B------:R-:W-:Y:S05]  /*17d0*/  @P1 BRA `(.L_x_24) ;  /* 0x0000000000041947 */ /* 0x000fea0003800000 */
[----:B------:R-:W-:Y:S01]  /*17e0*/  BPT.TRAP 0x1 ;  /* 0x000000040000795c */ /* 0x000fe20000300000 */
.L_x_24:
[----:B------:R-:W0:Y:S01]  /*17f0*/  S2R R2, SR_TID.X ;  /* 0x0000000000027919 */ /* 0x000e220000002100 */
[----:B------:R-:W-:Y:S01]  /*1800*/  ULDC.64 UR4, c[0x0][0x280] ;  /* 0x0000a00000047ab9 */ /* 0x000fe20000000a00 */
[----:B------:R-:W1:Y:S01]  /*1810*/  S2R R4, SR_CTAID.Y ;  /* 0x0000000000047919 */ /* 0x000e620000002600 */
[----:B------:R-:W2:Y:S01]  /*1820*/  S2R R9, SR_CTAID.X ;  /* 0x0000000000097919 */ /* 0x000ea20000002500 */
[----:B0-----:R-:W-:-:S04]  /*1830*/  SHF.R.S32.HI R3, RZ, 0x1f, R2 ;  /* 0x0000001fff037819 */ /* 0x001fc80000011402 */
[----:B------:R-:W-:Y:S01]  /*1840*/  LEA.HI R3, R3, R2, RZ, 0x7 ;  /* 0x0000000203037211 */ /* 0x000fe200078f38ff */
[----:B-1----:R-:W-:-:S03]  /*1850*/  IMAD.SHL.U32 R4, R4, 0x40, RZ ;  /* 0x0000004004047824 */ /* 0x002fc600078e00ff */
[----:B------:R-:W-:Y:S01]  /*1860*/  LOP3.LUT R3, R3, 0xffffff80, RZ, 0xc0, !PT ;  /* 0xffffff8003037812 */ /* 0x000fe200078ec0ff */
[----:B--2---:R-:W-:Y:S01]  /*1870*/  IMAD.SHL.U32 R8, R9, 0x80, RZ ;  /* 0x0000008009087824 */ /* 0x004fe200078e00ff */
[----:B------:R-:W-:-:S03]  /*1880*/  ISETP.GE.AND P0, PT, R4, UR5, PT ;  /* 0x0000000504007c0c */ /* 0x000fc6000bf06270 */
[----:B------:R-:W-:Y:S01]  /*1890*/  IMAD.IADD R10, R2, 0x1, -R3 ;  /* 0x00000001020a7824 */ /* 0x000fe200078e0a03 */
[----:B------:R-:W-:-:S04]  /*18a0*/  ISETP.GE.OR P0, PT, R8, UR4, P0 ;  /* 0x0000000408007c0c */ /* 0x000fc80008706670 */
[----:B------:R-:W-:-:S04]  /*18b0*/  SHF.R.S32.HI R7, RZ, 0x1f, R10 ;  /* 0x0000001fff077819 */ /* 0x000fc8000001140a */
[----:B------:R-:W-:-:S04]  /*18c0*/  LEA.HI R2, R7, R10, RZ, 0x2 ;  /* 0x0000000a07027211 */ /* 0x000fc800078f10ff */
[--C-:B------:R-:W-:Y:S02]  /*18d0*/  SHF.R.S32.HI R16, RZ, 0x2, R2.reuse ;  /* 0x00000002ff107819 */ /* 0x100fe40000011402 */
[----:B------:R-:W-:-:S04]  /*18e0*/  SHF.R.S32.HI R3, RZ, 0x1f, R2 ;  /* 0x0000001fff037819 */ /* 0x000fc80000011402 */
[----:B------:R-:W-:-:S04]  /*18f0*/  LEA.HI R3, R3, R16, RZ, 0x3 ;  /* 0x0000001003037211 */ /* 0x000fc800078f18ff */
[----:B------:R-:W-:Y:S01]  /*1900*/  LOP3.LUT R17, R3, 0xfffffff8, RZ, 0xc0, !PT ;  /* 0xfffffff803117812 */ /* 0x000fe200078ec0ff */
[----:B------:R-:W-:Y:S06]  /*1910*/  @P0 EXIT ;  /* 0x000000000000094d */ /* 0x000fec0003800000 */
[----:B------:R-:W-:Y:S01]  /*1920*/  LOP3.LUT R5, R2, 0x7ffffffc, RZ, 0xc0, !PT ;  /* 0x7ffffffc02057812 */ /* 0x000fe200078ec0ff */
[----:B------:R-:W-:Y:S01]  /*1930*/  IMAD.IADD R16, R16, 0x1, -R17 ;  /* 0x0000000110107824 */ /* 0x000fe200078e0a11 */
[----:B------:R-:W0:Y:S01]  /*1940*/  LDC.64 R2, c[0x0][0x658] ;  /* 0x00019600ff027b82 */ /* 0x000e220000000a00 */
[----:B------:R-:W-:Y:S02]  /*1950*/  LEA.HI R6, R7, R10, RZ, 0x5 ;  /* 0x0000000a07067211 */ /* 0x000fe400078f28ff */
[----:B------:R-:W-:Y:S01]  /*1960*/  IMAD.IADD R5, R10, 0x1, -R5 ;  /* 0x000000010a057824 */ /* 0x000fe200078e0a05 */
[----:B------:R-:W-:Y:S02]  /*1970*/  SHF.R.S32.HI R17, RZ, 0x1f, R16 ;  /* 0x0000001fff117819 */ /* 0x000fe40000011410 */
[----:B------:R-:W-:Y:S01]  /*1980*/  SHF.R.S32.HI R11, RZ, 0x5, R6 ;  /* 0x00000005ff0b7819 */ /* 0x000fe20000011406 */
[----:B------:R-:W-:Y:S01]  /*1990*/  IMAD.SHL.U32 R5, R5, 0x2, RZ ;  /* 0x0000000205057824 */ /* 0x000fe200078e00ff */
[----:B----45:R-:W-:Y:S01]  /*19a0*/  FSETP.NEU.AND P1, PT, R14, RZ, PT ;  /* 0x000000ff0e00720b */ /* 0x030fe20003f2d000 */
[----:B------:R-:W-:-:S03]  /*19b0*/  IMAD.WIDE R6, R9, 0x80, R16 ;  /* 0x0000008009067825 */ /* 0x000fc600078e0210 */
[----:B------:R-:W-:Y:S01]  /*19c0*/  SHF.R.S32.HI R9, RZ, 0x1f, R5 ;  /* 0x0000001fff097819 */ /* 0x000fe20000011405 */
[C---:B------:R-:W-:Y:S01]  /*19d0*/  IMAD R13, R11.reuse, -0x10, -R8 ;  /* 0xfffffff00b0d7824 */ /* 0x040fe200078e0a08 */
[C---:B------:R-:W-:Y:S01]  /*19e0*/  IADD3 R8, P0, R4.reuse, R5, RZ ;  /* 0x0000000504087210 */ /* 0x040fe20007f1e0ff */
[----:B------:R-:W-:Y:S01]  /*19f0*/  IMAD.WIDE R6, R11, 0x10, R6 ;  /* 0x000000100b067825 */ /* 0x000fe200078e0206 */
[----:B---3--:R-:W-:Y:S02]  /*1a00*/  IADD3 R15, -R5, UR5, -R4 ;  /* 0x00000005050f7c10 */ /* 0x008fe4000fffe904 */
[----:B------:R-:W-:Y:S02]  /*1a10*/  LEA.HI.X.SX32 R9, R4, R9, 0x1, P0 ;  /* 0x0000000904097211 */ /* 0x000fe400000f0eff */
[----:B------:R-:W-:Y:S02]  /*1a20*/  IADD3 R16, R13, UR4, -R16 ;  /* 0x000000040d107c10 */ /* 0x000fe4000fffe810 */
[----:B------:R-:W-:Y:S01]  /*1a30*/  ISETP.GT.AND P4, PT, R15, RZ, PT ;  /* 0x000000ff0f00720c */ /* 0x000fe20003f84270 */
[-C--:B0-----:R-:W-:Y:S01]  /*1a40*/  IMAD R4, R7, R2.reuse, RZ ;  /* 0x0000000207047224 */ /* 0x081fe200078e02ff */
[----:B------:R-:W-:Y:S01]  /*1a50*/  SHF.L.U64.HI R19, R2, 0x3, R3 ;  /* 0x0000000302137819 */ /* 0x000fe20000010203 */
[----:B------:R-:W-:Y:S01]  /*1a60*/  IMAD.WIDE.U32 R10, R6, R2, R8 ;  /* 0x00000002060a7225 */ /* 0x000fe200078e0008 */
[----:B------:R-:W-:-:S02]  /*1a70*/  P2R R5, PR, RZ, 0x10 ;  /* 0x00000010ff057803 */ /* 0x000fc40000000000 */
[----:B------:R-:W-:Y:S01]  /*1a80*/  ISETP.GT.AND P0, PT, R16, RZ, P4 ;  /* 0x000000ff1000720c */ /* 0x000fe20002704270 */
[----:B------:R-:W-:Y:S01]  /*1a90*/  IMAD R13, R6, R3, R4 ;  /* 0x00000003060d7224 */ /* 0x000fe200078e0204 */
[C---:B------:R-:W-:Y:S01]  /*1aa0*/  SHF.L.U64.HI R18, R2.reuse, 0x6, R3 ;  /* 0x0000000602127819 */ /* 0x040fe20000010203 */
[C---:B------:R-:W-:Y:S02]  /*1ab0*/  IMAD.SHL.U32 R20, R2.reuse, 0x8, RZ ;  /* 0x0000000802147824 */ /* 0x040fe400078e00ff */
[----:B------:R-:W-:Y:S02]  /*1ac0*/  IMAD.SHL.U32 R17, R2, 0x40, RZ ;  /* 0x0000004002117824 */ /* 0x000fe400078e00ff */
[----:B------:R-:W-:Y:S01]  /*1ad0*/  IMAD.IADD R13, R11, 0x1, R13 ;  /* 0x000000010b0d7824 */ /* 0x000fe200078e020d */
[----:B------:R-:W-:Y:S06]  /*1ae0*/  @!P1 BRA `(.L_x_28) ;  /* 0x00000030008c9947 */ /* 0x000fec0003800000 */
[----:B------:R-:W-:Y:S01]  /*1af0*/  ULDC.64 UR6, c[0x0][0x630] ;  /* 0x00018c0000067ab9 */ /* 0x000fe20000000a00 */
[----:B------:R-:W-:Y:S01]  /*1b00*/  ULDC.64 UR8, c[0x0][0x628] ;  /* 0x00018a0000087ab9 */ /* 0x000fe20000000a00 */
[----:B------:R-:W-:Y:S01]  /*1b10*/  IMAD R21, R7, UR6, RZ ;  /* 0x0000000607157c24 */ /* 0x000fe2000f8e02ff */
[----:B------:R-:W-:Y:S01]  /*1b20*/  ULDC.64 UR4, c[0x0][0x650] ;  /* 0x0001940000047ab9 */ /* 0x000fe20000000a00 */
[----:B------:R-:W-:-:S04]  /*1b30*/  IMAD.WIDE.U32 R2, R6, UR6, R8 ;  /* 0x0000000606027c25 */ /* 0x000fc8000f8e0008 */
[----:B------:R-:W-:Y:S01]  /*1b40*/  IMAD R21, R6, UR7, R21 ;  /* 0x0000000706157c24 */ /* 0x000fe2000f8e0215 */
[----:B------:R-:W-:-:S03]  /*1b50*/  LEA R4, P1, R2, UR8, 0x1 ;  /* 0x0000000802047c11 */ /* 0x000fc6000f8208ff */
[----:B------:R-:W-:-:S05]  /*1b60*/  IMAD.IADD R3, R3, 0x1, R21 ;  /* 0x0000000103037824 */ /* 0x000fca00078e0215 */
[----:B------:R-:W-:-:S05]  /*1b70*/  LEA.HI.X R5, R2, UR9, R3, 0x1, P1 ;  /* 0x0000000902057c11 */ /* 0x000fca00088f0c03 */
[----:B------:R-:W2:Y:S01]  /*1b80*/  @P0 LDG.E.LTC128B.U16 R22, desc[UR12][R4.64] ;  /* 0x0000000c04160981 */ /* 0x000ea2000c1e1520 */
[----:B------:R-:W-:Y:S01]  /*1b90*/  ISETP.GT.AND P3, PT, R15, 0x1, PT ;  /* 0x000000010f00780c */ /* 0x000fe20003f64270 */
[----:B------:R-:W-:Y:S01]  /*1ba0*/  BSSY B0, `(.L_x_29) ;  /* 0x000000c000007945 */ /* 0x000fe20003800000 */
[----:B------:R-:W-:Y:S02]  /*1bb0*/  LEA R2, P2, R10, UR4, 0x1 ;  /* 0x000000040a027c11 */ /* 0x000fe4000f8408ff */
[----:B------:R-:W-:Y:S01]  /*1bc0*/  ISETP.GT.AND P1, PT, R16, RZ, P3 ;  /* 0x000000ff1000720c */ /* 0x000fe20001f24270 */
[----:B--2---:R-:W-:-:S05]  /*1bd0*/  HADD2.F32 R3, -RZ, R22.H0_H0 ;  /* 0x20000016ff037230 */ /* 0x004fca0000004100 */
[----:B------:R-:W-:-:S04]  /*1be0*/  FMUL R3, R3, R14 ;  /* 0x0000000e03037220 */ /* 0x000fc80000400000 */
[----:B------:R-:W-:-:S05]  /*1bf0*/  FFMA R3, R56, R0, R3 ;  /* 0x0000000038037223 */ /* 0x000fca0000000003 */
[----:B------:R-:W-:Y:S02]  /*1c00*/  F2FP.F16.F32.PACK_AB R11, RZ, R3 ;  /* 0x00000003ff0b723e */ /* 0x000fe400000000ff */
[----:B------:R-:W-:Y:S02]  /*1c10*/  P2R R3, PR, RZ, 0x8 ;  /* 0x00000008ff037803 */ /* 0x000fe40000000000 */
[----:B------:R-:W-:-:S05]  /*1c20*/  LEA.HI.X R3, R10, UR5, R13, 0x1, P2 ;  /* 0x000000050a037c11 */ /* 0x000fca00090f0c0d */
[----:B------:R0:W-:Y:S01]  /*1c30*/  @P0 STG.E.U16 desc[UR12][R2.64], R11 ;  /* 0x0000000b02000986 */ /* 0x0001e2000c10150c */
[----:B------:R-:W-:Y:S05]  /*1c40*/  @!P1 BRA `(.L_x_30) ;  /* 0x0000000000049947 */ /* 0x000fea0003800000 */
[----:B------:R1:W5:Y:S02]  /*1c50*/  LDG.E.LTC128B.U16 R22, desc[UR12][R4.64+0x2] ;  /* 0x0000020c04167981 */ /* 0x000364000c1e1520 */
.L_x_30:
[----:B------:R-:W-:Y:S05]  /*1c60*/  BSYNC B0 ;  /* 0x0000000000007941 */ /* 0x000fea0003800000 */
.L_x_29:
[----:B------:R-:W-:Y:S01]  /*1c70*/  USHF.L.U32 UR4, UR6, 0x3, URZ ;  /* 0x0000000306047899 */ /* 0x000fe2000800063f */
[----:B-----5:R-:W-:Y:S01]  /*1c80*/  HADD2.F32 R13, -RZ, R22.H0_H0 ;  /* 0x20000016ff0d7230 */ /* 0x020fe20000004100 */
[----:B------:R-:W-:Y:S01]  /*1c90*/  USHF.L.U64.HI UR5, UR6, 0x3, UR7 ;  /* 0x0000000306057899 */ /* 0x000fe20008010207 */
[----:B------:R-:W-:-:S03]  /*1ca0*/  ISETP.GT.AND P0, PT, R16, 0x8, P4 ;  /* 0x000000081000780c */ /* 0x000fc60002704270 */
[----:B------:R-:W-:Y:S02]  /*1cb0*/  IMAD.U32 R10, RZ, RZ, UR4 ;  /* 0x00000004ff0a7e24 */ /* 0x000fe4000f8e00ff */
[----:B------:R-:W-:Y:S01]  /*1cc0*/  FMUL R56, R13, R14 ;  /* 0x0000000e0d387220 */ /* 0x000fe20000400000 */
[----:B0-----:R-:W-:-:S03]  /*1cd0*/  IMAD.U32 R11, RZ, RZ, UR5 ;  /* 0x00000005ff0b7e24 */ /* 0x001fc6000f8e00ff */
[----:B------:R-:W-:Y:S01]  /*1ce0*/  FFMA R56, R57, R0, R56 ;  /* 0x0000000039387223 */ /* 0x000fe20000000038 */
[----:B------:R-:W-:-:S04]  /*1cf0*/  IMAD.WIDE.U32 R12, R6, UR6, R10 ;  /* 0x00000006060c7c25 */ /* 0x000fc8000f8e000a */
[----:B------:R-:W-:Y:S02]  /*1d00*/  F2FP.F16.F32.PACK_AB R57, RZ, R56 ;  /* 0x00000038ff39723e */ /* 0x000fe400000000ff */
[----:B------:R-:W-:-:S03]  /*1d10*/  IADD3 R23, P2, R8, R12, RZ ;  /* 0x0000000c08177210 */ /* 0x000fc60007f5e0ff */
[----:B------:R0:W-:Y:S01]  /*1d20*/  @P1 STG.E.U16 desc[UR12][R2.64+0x2], R57 ;  /* 0x0000023902001986 */ /* 0x0001e2000c10150c */
[----:B------:R-:W-:Y:S02]  /*1d30*/  IADD3.X R56, R9, R21, R13, P2, !PT ;  /* 0x0000001509387210 */ /* 0x000fe400017fe40d */
[----:B------:R-:W-:-:S04]  /*1d40*/  LEA R12, P2, R23, UR8, 0x1 ;  /* 0x00000008170c7c11 */ /* 0x000fc8000f8408ff */
[----:B------:R-:W-:-:S05]  /*1d50*/  LEA.HI.X R13, R23, UR9, R56, 0x1, P2 ;  /* 0x00000009170d7c11 */ /* 0x000fca00090f0c38 */
[----:B------:R-:W2:Y:S01]  /*1d60*/  @P0 LDG.E.LTC128B.U16 R22, desc[UR12][R12.64] ;  /* 0x0000000c0c160981 */ /* 0x000ea2000c1e1520 */
[C---:B------:R-:W-:Y:S01]  /*1d70*/  IMAD.SHL.U32 R23, R20.reuse, 0x2, RZ ;  /* 0x0000000214177824 */ /* 0x040fe200078e00ff */
[----:B------:R-:W-:Y:S01]  /*1d80*/  SHF.L.U64.HI R19, R20, 0x1, R19 ;  /* 0x0000000114137819 */ /* 0x000fe20000010213 */
[----:B------:R-:W-:Y:S01]  /*1d90*/  BSSY B0, `(.L_x_31) ;  /* 0x000000b000007945 */ /* 0x000fe20003800000 */
[----:B------:R-:W-:Y:S02]  /*1da0*/  ISETP.GT.AND P1, PT, R16, 0x8, P3 ;  /* 0x000000081000780c */ /* 0x000fe40001f24270 */
[----:B------:R-:W-:Y:S01]  /*1db0*/  IADD3 R20, P2, R23, R2, RZ ;  /* 0x0000000217147210 */ /* 0x000fe20007f5e0ff */
[----:B--2---:R-:W-:-:S05]  /*1dc0*/  HADD2.F32 R21, -RZ, R22.H0_H0 ;  /* 0x20000016ff157230 */ /* 0x004fca0000004100 */
[----:B------:R-:W-:-:S04]  /*1dd0*/  FMUL R21, R21, R14 ;  /* 0x0000000e15157220 */ /* 0x000fc80000400000 */
[----:B------:R-:W-:-:S05]  /*1de0*/  FFMA R21, R58, R0, R21 ;  /* 0x000000003a157223 */ /* 0x000fca0000000015 */
[----:B------:R-:W-:Y:S01]  /*1df0*/  F2FP.F16.F32.PACK_AB R56, RZ, R21 ;  /* 0x00000015ff38723e */ /* 0x000fe200000000ff */
[----:B------:R-:W-:-:S05]  /*1e00*/  IMAD.X R21, R19, 0x1, R3, P2 ;  /* 0x0000000113157824 */ /* 0x000fca00010e0603 */
[----:B------:R0:W-:Y:S01]  /*1e10*/  @P0 STG.E.U16 desc[UR12][R20.64], R56 ;  /* 0x0000003814000986 */ /* 0x0001e2000c10150c */
[----:B------:R-:W-:Y:S05]  /*1e20*/  @!P1 BRA `(.L_x_32) ;  /* 0x0000000000049947 */ /* 0x000fea0003800000 */
[----:B------:R2:W5:Y:S02]  /*1e30*/  LDG.E.LTC128B.U16 R22, desc[UR12][R12.64+0x2] ;  /* 0x0000020c0c167981 */ /* 0x000564000c1e1520 */
.L_x_32:
[----:B------:R-:W-:Y:S05]  /*1e40*/  BSYNC B0 ;  /* 0x0000000000007941 */ /* 0x000fea0003800000 */
.L_x_31:
[----:B0----5:R-:W-:Y:S01]  /*1e50*/  HADD2.F32 R57, -RZ, R22.H0_H0 ;  /* 0x20000016ff397230 */ /* 0x021fe20000004100 */
[----:B------:R-:W-:Y:S01]  /*1e60*/  ISETP.GT.AND P3, PT, R15, 0x8, PT ;  /* 0x000000080f00780c */ /* 0x000fe20003f64270 */
[----:B------:R-:W-:Y:S03]  /*1e70*/  BSSY B0, `(.L_x_33) ;  /* 0x0000009000007945 */ /* 0x000fe60003800000 */
[----:B------:R-:W-:Y:S01]  /*1e80*/  FMUL R56, R57, R14 ;  /* 0x0000000e39387220 */ /* 0x000fe20000400000 */
[----:B------:R-:W-:Y:S02]  /*1e90*/  ISETP.GT.AND P0, PT, R16, RZ, P3 ;  /* 0x000000ff1000720c */ /* 0x000fe40001f04270 */
[----:B------:R-:W-:Y:S01]  /*1ea0*/  P2R R57, PR, RZ, 0x8 ;  /* 0x00000008ff397803 */ /* 0x000fe20000000000 */
[----:B------:R-:W-:-:S05]  /*1eb0*/  FFMA R56, R59, R0, R56 ;  /* 0x000000003b387223 */ /* 0x000fca0000000038 */
[----:B------:R-:W-:-:S05]  /*1ec0*/  F2FP.F16.F32.PACK_AB R56, RZ, R56 ;  /* 0x00000038ff38723e */ /* 0x000fca00000000ff */
[----:B------:R0:W-:Y:S01]  /*1ed0*/  @P1 STG.E.U16 desc[UR12][R20.64+0x2], R56 ;  /* 0x0000023814001986 */ /* 0x0001e2000c10150c */
[----:B------:R-:W-:Y:S05]  /*1ee0*/  @!P0 BRA `(.L_x_34) ;  /* 0x0000000000048947 */ /* 0x000fea0003800000 */
[----:B------:R3:W5:Y:S02]  /*1ef0*/  LDG.E.LTC128B.U16 R22, desc[UR12][R4.64+0x10] ;  /* 0x0000100c04167981 */ /* 0x000764000c1e1520 */
.L_x_34:
[----:B------:R-:W-:Y:S05]  /*1f00*/  BSYNC B0 ;  /* 0x0000000000007941 */ /* 0x000fea0003800000 */
.L_x_33:
[----:B-----5:R-:W-:Y:S01]  /*1f10*/  HADD2.F32 R57, -RZ, R22.H0_H0 ;  /* 0x20000016ff397230 */ /* 0x020fe20000004100 */
[----:B------:R-:W-:Y:S01]  /*1f20*/  ISETP.GT.AND P2, PT, R15, 0x9, PT ;  /* 0x000000090f00780c */ /* 0x000fe20003f44270 */
[----:B------:R-:W-:Y:S03]  /*1f30*/  BSSY B0, `(.L_x_35) ;  /* 0x0000009000007945 */ /* 0x000fe60003800000 */
[----:B------:R-:W-:Y:S01]  /*1f40*/  FMUL R57, R57, R14 ;  /* 0x0000000e39397220 */ /* 0x000fe20000400000 */
[----:B------:R-:W-:Y:S02]  /*1f50*/  ISETP.GT.AND P1, PT, R16, RZ, P2 ;  /* 0x000000ff1000720c */ /* 0x000fe40001724270 */
[----:B0-----:R-:W-:Y:S01]  /*1f60*/  P2R R56, PR, RZ, 0x4 ;  /* 0x00000004ff387803 */ /* 0x001fe20000000000 */
[----:B------:R-:W-:-:S05]  /*1f70*/  FFMA R57, R60, R0, R57 ;  /* 0x000000003c397223 */ /* 0x000fca0000000039 */
[----:B------:R-:W-:-:S05]  /*1f80*/  F2FP.F16.F32.PACK_AB R57, RZ, R57 ;  /* 0x00000039ff39723e */ /* 0x000fca00000000ff */
[----:B------:R0:W-:Y:S01]  /*1f90*/  @P0 STG.E.U16 desc[UR12][R2.64+0x10], R57 ;  /* 0x0000103902000986 */ /* 0x0001e2000c10150c */
[----:B------:R-:W-:Y:S05]  /*1fa0*/  @!P1 BRA `(.L_x_36) ;  /* 0x0000000000049947 */ /* 0x000fea0003800000 */
[----:B------:R4:W5:Y:S02]  /*1fb0*/  LDG.E.LTC128B.U16 R22, desc[UR12][R4.64+0x12] ;  /* 0x0000120c04167981 */ /* 0x000964000c1e1520 */
.L_x_36:
[----:B------:R-:W-:Y:S05]  /*1fc0*/  BSYNC B0 ;  /* 0x0000000000007941 */ /* 0x000fea0003800000 */
.L_x_35:
[----:B0----5:R-:W-:Y:S01]  /*1fd0*/  HADD2.F32 R57, -RZ, R22.H0_H0 ;  /* 0x20000016ff397230 */ /* 0x021fe20000004100 */
[----:B------:R-:W-:Y:S01]  /*1fe0*/  ISETP.GT.AND P0, PT, R16, 0x8, P3 ;  /* 0x000000081000780c */ /* 0x000fe20001f04270 */
[----:B------:R-:W-:Y:S03]  /*1ff0*/  BSSY B0, `(.L_x_37) ;  /* 0x0000007000007945 */ /* 0x000fe60003800000 */
[----:B------:R-:W-:-:S04]  /*2000*/  FMUL R56, R57, R14 ;  /* 0x0000000e39387220 */ /* 0x000fc80000400000 */
[----:B------:R-:W-:-:S05]  /*2010*/  FFMA R56, R61, R0, R56 ;  /* 0x000000003d387223 */ /* 0x000fca0000000038 */
[----:B------:R-:W-:-:S05]  /*2020*/  F2FP.F16.F32.PACK_AB R56, RZ, R56 ;  /* 0x00000038ff38723e */ /* 0x000fca00000000ff */
[----:B------:R0:W-:Y:S01]  /*2030*/  @P1 STG.E.U16 desc[UR12][R2.64+0x12], R56 ;  /* 0x0000123802001986 */ /* 0x0001e2000c10150c */
[----:B------:R-:W-:Y:S05]  /*2040*/  @!P0 BRA `(.L_x_38) ;  /* 0x0000000000048947 */ /* 0x000fea0003800000 */
[----:B------:R0:W5:Y:S02]  /*2050*/  LDG.E.LTC128B.U16 R22, desc[UR12][R12.64+0x10] ;  /* 0x0000100c0c167981 */ /* 0x000164000c1e1520 */
.L_x_38:
[----:B------:R-:W-:Y:S05]  /*2060*/  BSYNC B0 ;  /* 0x0000000000007941 */ /* 0x000fea0003800000 */
.L_x_37:
[----:B-----5:R-:W-:Y:S01]  /*2070*/  HADD2.F32 R57, -RZ, R22.H0_H0 ;  /* 0x20000016ff397230 */ /* 0x020fe20000004100 */
        /* <DEDUP_REMOVED lines=8> */
.L_x_40:
[----:B------:R-:W-:Y:S05]  /*2100*/  BSYNC B0 ;  /* 0x0000000000007941 */ /* 0x000fea0003800000 */
.L_x_39:
[----:B-----5:R-:W-:Y:S01]  /*2110*/  HADD2.F32 R59, -RZ, R22.H0_H0 ;  /* 0x20000016ff3b7230 */ /* 0x020fe20000004100 */
[----:B------:R-:W-:Y:S01]  /*2120*/  ISETP.GT.AND P3, PT, R15, 0x10, PT ;  /* 0x000000100f00780c */ /* 0x000fe20003f64270 */
[C---:B0-----:R-:W-:Y:S01]  /*2130*/  IMAD.SHL.U32 R57, R17.reuse, 0x2, RZ ;  /* 0x0000000211397824 */ /* 0x041fe200078e00ff */
[----:B------:R-:W-:Y:S01]  /*2140*/  SHF.L.U64.HI R17, R17, 0x1, R18 ;  /* 0x0000000111117819 */ /* 0x000fe20000010212 */
[----:B------:R-:W-:Y:S01]  /*2150*/  BSSY B0, `(.L_x_41) ;  /* 0x000000b000007945 */ /* 0x000fe20003800000 */
[----:B------:R-:W-:Y:S02]  /*2160*/  FMUL R56, R59, R14 ;  /* 0x0000000e3b387220 */ /* 0x000fe40000400000 */
[----:B------:R-:W-:Y:S02]  /*2170*/  IADD3 R18, P0, P2, R57, R2, R23 ;  /* 0x0000000239127210 */ /* 0x000fe40007a1e017 */
[----:B------:R-:W-:Y:S01]  /*2180*/  FFMA R56, R63, R0, R56 ;  /* 0x000000003f387223 */ /* 0x000fe20000000038 */
[----:B------:R-:W-:-:S02]  /*2190*/  P2R R23, PR, RZ, 0x8 ;  /* 0x00000008ff177803 */ /* 0x000fc40000000000 */
[----:B------:R-:W-:Y:S02]  /*21a0*/  IADD3.X R19, R17, R3, R19, P0, P2 ;  /* 0x0000000311137210 */ /* 0x000fe400007e4413 */
[----:B------:R-:W-:Y:S02]  /*21b0*/  F2FP.F16.F32.PACK_AB R56, RZ, R56 ;  /* 0x00000038ff38723e */ /* 0x000fe400000000ff */
[----:B------:R-:W-:-:S03]  /*21c0*/  ISETP.GT.AND P0, PT, R16, RZ, P3 ;  /* 0x000000ff1000720c */ /* 0x000fc60001f04270 */
[----:B------:R0:W-:Y:S10]  /*21d0*/  @P1 STG.E.U16 desc[UR12][R20.64+0x12], R56 ;  /* 0x0000123814001986 */ /* 0x0001f4000c10150c */
[----:B------:R-:W-:Y:S05]  /*21e0*/  @!P0 BRA `(.L_x_42) ;  /* 0x0000000000048947 */ /* 0x000fea0003800000 */
[----:B------:R0:W5:Y:S02]  /*21f0*/  LDG.E.LTC128B.U16 R22, desc[UR12][R4.64+0x20] ;  /* 0x0000200c04167981 */ /* 0x000164000c1e1520 */
.L_x_42:
[----:B------:R-:W-:Y:S05]  /*2200*/  BSYNC B0 ;  /* 0x0000000000007941 */ /* 0x000fea0003800000 */
.L_x_41:
[----:B-----5:R-:W-:Y:S01]  /*2210*/  HADD2.F32 R23, -RZ, R22.H0_H0 ;  /* 0x20000016ff177230 */ /* 0x020fe20000004100 */
[----:B------:R-:W-:Y:S01]  /*2220*/  ISETP.GT.AND P1, PT, R15, 0x11, PT ;  /* 0x000000110f00780c */ /* 0x000fe20003f24270 */
[----:B------:R-:W-:Y:S03]  /*2230*/  BSSY B0, `(.L_x_43) ;  /* 0x0000009000007945 */ /* 0x000fe60003800000 */
[----:B------:R-:W-:-:S04]  /*2240*/  FMUL R23, R23, R14 ;  /* 0x0000000e17177220 */ /* 0x000fc80000400000 */
[----:B------:R-:W-:-:S05]  /*2250*/  FFMA R23, R64, R0, R23 ;  /* 0x0000000040177223 */ /* 0x000fca0000000017 */
[----:B------:R-:W-:-:S05]  /*2260*/  F2FP.F16.F32.PACK_AB R23, RZ, R23 ;  /* 0x00000017ff17723e */ /* 0x000fca00000000ff */
[----:B------:R1:W-:Y:S01]  /*2270*/  @P0 STG.E.U16 desc[UR12][R2.64+0x20], R23 ;  /* 0x0000201702000986 */ /* 0x0003e2000c10150c */
[----:B------:R-:W-:Y:S02]  /*2280*/  ISETP.GT.AND P0, PT, R16, RZ, P1 ;  /* 0x000000ff1000720c */ /* 0x000fe40000f04270 */
[----:B-1----:R-:W-:-:S11]  /*2290*/  P2R R23, PR, RZ, 0x2 ;  /* 0x00000002ff177803 */ /* 0x002fd60000000000 */
[----:B------:R-:W-:Y:S05]  /*22a0*/  @!P0 BRA `(.L_x_44) ;  /* 0x0000000000048947 */ /* 0x000fea0003800000 */
[----:B------:R1:W5:Y:S02]  /*22b0*/  LDG.E.LTC128B.U16 R22, desc[UR12][R4.64+0x22] ;  /* 0x0000220c04167981 */ /* 0x000364000c1e1520 */
.L_x_44:
[----:B------:R-:W-:Y:S05]  /*22c0*/  BSYNC B0 ;  /* 0x0000000000007941 */ /* 0x000fea0003800000 */
.L_x_43:
[----:B-----5:R-:W-:Y:S01]  /*22d0*/  HADD2.F32 R23, -RZ, R22.H0_H0 ;  /* 0x20000016ff177230 */ /* 0x020fe20000004100 */
[----:B------:R-:W-:Y:S04]  /*22e0*/  BSSY B0, `(.L_x_45) ;  /* 0x0000008000007945 */ /* 0x000fe80003800000 */
[----:B0-----:R-:W-:-:S04]  /*22f0*/  FMUL R56, R23, R14 ;  /* 0x0000000e17387220 */ /* 0x001fc80000400000 */
[----:B------:R-:W-:-:S05]  /*2300*/  FFMA R56, R65, R0, R56 ;  /* 0x0000000041387223 */ /* 0x000fca0000000038 */
[----:B------:R-:W-:-:S05]  /*2310*/  F2FP.F16.F32.PACK_AB R56, RZ, R56 ;  /* 0x00000038ff38723e */ /* 0x000fca00000000ff */
[----:B------:R0:W-:Y:S01]  /*2320*/  @P0 STG.E.U16 desc[UR12][R2.64+0x22], R56 ;  /* 0x0000223802000986 */ /* 0x0001e2000c10150c */
[----:B------:R-:W-:-:S13]  /*2330*/  ISETP.GT.AND P0, PT, R16, 0x8, P3 ;  /* 0x000000081000780c */ /* 0x000fda0001f04270 */
[----:B0-----:R-:W-:Y:S05]  /*2340*/  @!P0 BRA `(.L_x_46) ;  /* 0x0000000000048947 */ /* 0x001fea0003800000 */
[----:B------:R0:W5:Y:S02]  /*2350*/  LDG.E.LTC128B.U16 R22, desc[UR12][R12.64+0x20] ;  /* 0x0000200c0c167981 */ /* 0x000164000c1e1520 */
.L_x_46:
[----:B------:R-:W-:Y:S05]  /*2360*/  BSYNC B0 ;  /* 0x0000000000007941 */ /* 0x000fea0003800000 */
.L_x_45:
[----:B-----5:R-:W-:Y:S01]  /*2370*/  HADD2.F32 R23, -RZ, R22.H0_H0 ;  /* 0x20000016ff177230 */ /* 0x020fe20000004100 */
[----:B------:R-:W-:Y:S01]  /*2380*/  BSSY B0, `(.L_x_47) ;  /* 0x000000c000007945 */ /* 0x000fe20003800000 */
[----:B------:R-:W-:-:S03]  /*2390*/  PRMT R56, R22, 0x7610, R56 ;  /* 0x0000761016387816 */ /* 0x000fc60000000038 */
[----:B------:R-:W-:-:S04]  /*23a0*/  FMUL R23, R23, R14 ;  /* 0x0000000e17177220 */ /* 0x000fc80000400000 */
[----:B------:R-:W-:-:S05]  /*23b0*/  FFMA R23, R66, R0, R23 ;  /* 0x0000000042177223 */ /* 0x000fca0000000017 */
[----:B------:R-:W-:-:S04]  /*23c0*/  F2FP.F16.F32.PACK_AB R23, RZ, R23 ;  /* 0x00000017ff17723e */ /* 0x000fc800000000ff */
[----:B------:R-:W-:-:S05]  /*23d0*/  PRMT R58, R23, 0x7610, R58 ;  /* 0x00007610173a7816 */ /* 0x000fca000000003a */
[----:B------:R0:W-:Y:S01]  /*23e0*/  @P0 STG.E.U16 desc[UR12][R20.64+0x20], R58 ;  /* 0x0000203a14000986 */ /* 0x0001e2000c10150c */
[----:B------:R-:W-:-:S05]  /*23f0*/  IADD3 R59, P0, R6, 0x40, RZ ;  /* 0x00000040063b7810 */ /* 0x000fca0007f1e0ff */
[----:B------:R-:W-:Y:S01]  /*2400*/  IMAD.X R23, RZ, RZ, R7, P0 ;  /* 0x000000ffff177224 */ /* 0x000fe200000e0607 */
[----:B------:R-:W-:-:S13]  /*2410*/  ISETP.GT.AND P0, PT, R16, 0x8, P1 ;  /* 0x000000081000780c */ /* 0x000fda0000f04270 */
[----:B0-----:R-:W-:Y:S05]  /*2420*/  @!P0 BRA `(.L_x_48) ;  /* 0x0000000000048947 */ /* 0x001fea0003800000 */
[----:B------:R0:W5:Y:S02]  /*2430*/  LDG.E.LTC128B.U16 R56, desc[UR12][R12.64+0x22] ;  /* 0x0000220c0c387981 */ /* 0x000164000c1e1520 */
.L_x_48:
[----:B------:R-:W-:Y:S05]  /*2440*/  BSYNC B0 ;  /* 0x0000000000007941 */ /* 0x000fea0003800000 */
.L_x_47:
[----:B-----5:R-:W-:Y:S01]  /*2450*/  HADD2.F32 R7, -RZ, R56.H0_H0 ;  /* 0x20000038ff077230 */ /* 0x020fe20000004100 */
[----:B------:R-:W-:Y:S01]  /*2460*/  ISETP.GT.AND P2, PT, R15, 0x18, PT ;  /* 0x000000180f00780c */ /* 0x000fe20003f44270 */
[----:B------:R-:W-:Y:S01]  /*2470*/  IMAD.WIDE.U32 R10, R59, UR6, R10 ;  /* 0x000000063b0a7c25 */ /* 0x000fe2000f8e000a */
[----:B------:R-:W-:Y:S03]  /*2480*/  BSSY B0, `(.L_x_49) ;  /* 0x0000014000007945 */ /* 0x000fe60003800000 */
[----:B------:R-:W-:-:S04]  /*2490*/  FMUL R6, R7, R14 ;  /* 0x0000000e07067220 */ /* 0x000fc80000400000 */
[----:B------:R-:W-:-:S05]  /*24a0*/  FFMA R6, R67, R0, R6 ;  /* 0x0000000043067223 */ /* 0x000fca0000000006 */
[----:B------:R-:W-:Y:S01]  /*24b0*/  F2FP.F16.F32.PACK_AB R7, RZ, R6 ;  /* 0x00000006ff07723e */ /* 0x000fe200000000ff */
[----:B------:R-:W-:Y:S02]  /*24c0*/  IMAD R6, R23, UR6, RZ ;  /* 0x0000000617067c24 */ /* 0x000fe4000f8e02ff */
[----:B------:R-:W-:Y:S01]  /*24d0*/  IMAD.WIDE.U32 R22, R59, UR6, R8 ;  /* 0x000000063b167c25 */ /* 0x000fe2000f8e0008 */
[----:B------:R-:W-:-:S03]  /*24e0*/  PRMT R58, R7, 0x7610, R58 ;  /* 0x00007610073a7816 */ /* 0x000fc6000000003a */
[----:B------:R-:W-:Y:S02]  /*24f0*/  IMAD R61, R59, UR7, R6 ;  /* 0x000000073b3d7c24 */ /* 0x000fe4000f8e0206 */
[----:B------:R0:W-:Y:S01]  /*2500*/  @P0 STG.E.U16 desc[UR12][R20.64+0x22], R58 ;  /* 0x0000223a14000986 */ /* 0x0001e2000c10150c */
[----:B------:R-:W-:Y:S01]  /*2510*/  LEA R6, P0, R22, UR8, 0x1 ;  /* 0x0000000816067c11 */ /* 0x000fe2000f8008ff */
[----:B------:R-:W-:-:S05]  /*2520*/  IMAD.IADD R7, R23, 0x1, R61 ;  /* 0x0000000117077824 */ /* 0x000fca00078e023d */
[----:B------:R-:W-:Y:S02]  /*2530*/  LEA.HI.X R7, R22, UR9, R7, 0x1, P0 ;  /* 0x0000000916077c11 */ /* 0x000fe400080f0c07 */
[----:B------:R-:W-:-:S04]  /*2540*/  IADD3 R10, P0, R8, R10, RZ ;  /* 0x0000000a080a7210 */ /* 0x000fc80007f1e0ff */
[----:B------:R-:W-:Y:S02]  /*2550*/  IADD3.X R9, R9, R61, R11, P0, !PT ;  /* 0x0000003d09097210 */ /* 0x000fe400007fe40b */
[----:B------:R-:W-:-:S04]  /*2560*/  LEA R8, P0, R10, UR8, 0x1 ;  /* 0x000000080a087c11 */ /* 0x000fc8000f8008ff */
[----:B------:R-:W-:Y:S02]  /*2570*/  LEA.HI.X R9, R10, UR9, R9, 0x1, P0 ;  /* 0x000000090a097c11 */ /* 0x000fe400080f0c09 */
[----:B------:R-:W-:Y:S02]  /*2580*/  ISETP.GT.AND P0, PT, R16, RZ, P2 ;  /* 0x000000ff1000720c */ /* 0x000fe40001704270 */
[----:B------:R-:W-:-:S11]  /*2590*/  P2R R10, PR, RZ, 0x4 ;  /* 0x00000004ff0a7803 */ /* 0x000fd60000000000 */
[----:B0-----:R-:W-:Y:S05]  /*25a0*/  @!P0 BRA `(.L_x_50) ;  /* 0x0000000000048947 */ /* 0x001fea0003800000 */
[----:B------:R0:W5:Y:S02]  /*25b0*/  LDG.E.LTC128B.U16 R56, desc[UR12][R4.64+0x30] ;  /* 0x0000300c04387981 */ /* 0x000164000c1e1520 */
.L_x_50:
[----:B------:R-:W-:Y:S05]  /*25c0*/  BSYNC B0 ;  /* 0x0000000000007941 */ /* 0x000fea0003800000 */
.L_x_49:
[----:B-----5:R-:W-:Y:S01]  /*25d0*/  HADD2.F32 R11, -RZ, R56.H0_H0 ;  /* 0x20000038ff0b7230 */ /* 0x020fe20000004100 */
[----:B------:R-:W-:Y:S01]  /*25e0*/  ISETP.GT.AND P1, PT, R15, 0x19, PT ;  /* 0x000000190f00780c */ /* 0x000fe20003f24270 */
[----:B------:R-:W-:Y:S03]  /*25f0*/  BSSY B0, `(.L_x_51) ;  /* 0x0000009000007945 */ /* 0x000fe60003800000 */
[----:B------:R-:W-:Y:S01]  /*2600*/  FMUL R11, R11, R14 ;  /* 0x0000000e0b0b7220 */ /* 0x000fe20000400000 */
[----:B------:R-:W-:-:S03]  /*2610*/  P2R R10, PR, RZ, 0x2 ;  /* 0x00000002ff0a7803 */ /* 0x000fc60000000000 */
[----:B------:R-:W-:-:S05]  /*2620*/  FFMA R11, R68, R0, R11 ;  /* 0x00000000440b7223 */ /* 0x000fca000000000b */
[----:B------:R-:W-:-:S05]  /*2630*/  F2FP.F16.F32.PACK_AB R11, RZ, R11 ;  /* 0x0000000bff0b723e */ /* 0x000fca00000000ff */
[----:B------:R0:W-:Y:S01]  /*2640*/  @P0 STG.E.U16 desc[UR12][R2.64+0x30], R11 ;  /* 0x0000300b02000986 */ /* 0x0001e2000c10150c */
[----:B------:R-:W-:-:S13]  /*2650*/  ISETP.GT.AND P0, PT, R16, RZ, P1 ;  /* 0x000000ff1000720c */ /* 0x000fda0000f04270 */
[----:B0-----:R-:W-:Y:S05]  /*2660*/  @!P0 BRA `(.L_x_52) ;  /* 0x0000000000048947 */ /* 0x001fea0003800000 */
[----:B------:R0:W5:Y:S02]  /*2670*/  LDG.E.LTC128B.U16 R56, desc[UR12][R4.64+0x32] ;  /* 0x0000320c04387981 */ /* 0x000164000c1e1520 */
.L_x_52:
[----:B------:R-:W-:Y:S05]  /*2680*/  BSYNC B0 ;  /* 0x0000000000007941 */ /* 0x000fea0003800000 */
.L_x_51:
[----:B-----5:R-:W-:Y:S01]  /*2690*/  HADD2.F32 R11, -RZ, R56.H0_H0 ;  /* 0x20000038ff0b7230 */ /* 0x020fe20000004100 */
[----:B------:R-:W-:Y:S04]  /*26a0*/  BSSY B0, `(.L_x_53) ;  /* 0x0000008000007945 */ /* 0x000fe80003800000 */
[----:B------:R-:W-:-:S04]  /*26b0*/  FMUL R10, R11, R14 ;  /* 0x0000000e0b0a7220 */ /* 0x000fc80000400000 */
[----:B------:R-:W-:-:S05]  /*26c0*/  FFMA R10, R69, R0, R10 ;  /* 0x00000000450a7223 */ /* 0x000fca000000000a */
[----:B------:R-:W-:-:S05]  /*26d0*/  F2FP.F16.F32.PACK_AB R10, RZ, R10 ;  /* 0x0000000aff0a723e */ /* 0x000fca00000000ff */
[----:B------:R0:W-:Y:S01]  /*26e0*/  @P0 STG.E.U16 desc[UR12][R2.64+0x32], R10 ;  /* 0x0000320a02000986 */ /* 0x0001e2000c10150c */
[----:B------:R-:W-:-:S13]  /*26f0*/  ISETP.GT.AND P0, PT, R16, 0x8, P2 ;  /* 0x000000081000780c */ /* 0x000fda0001704270 */
[----:B0-----:R-:W-:Y:S05]  /*2700*/  @!P0 BRA `(.L_x_54) ;  /* 0x0000000000048947 */ /* 0x001fea0003800000 */
[----:B------:R0:W5:Y:S02]  /*2710*/  LDG.E.LTC128B.U16 R56, desc[UR12][R12.64+0x30] ;  /* 0x0000300c0c387981 */ /* 0x000164000c1e1520 */
.L_x_54:
[----:B------:R-:W-:Y:S05]  /*2720*/  BSYNC B0 ;  /* 0x0000000000007941 */ /* 0x000fea0003800000 */
.L_x_53:
        /* <DEDUP_REMOVED lines=9> */
.L_x_56:
[----:B------:R-:W-:Y:S05]  /*27c0*/  BSYNC B0 ;  /* 0x0000000000007941 */ /* 0x000fea0003800000 */
.L_x_55:
        /* <DEDUP_REMOVED lines=11> */
.L_x_58:
[----:B------:R-:W-:Y:S05]  /*2880*/  BSYNC B0 ;  /* 0x0000000000007941 */ /* 0x000fea0003800000 */
.L_x_57:
        /* <DEDUP_REMOVED lines=11> */
.L_x_60:
[----:B------:R-:W-:Y:S05]  /*2940*/  BSYNC B0 ;  /* 0x0000000000007941 */ /* 0x000fea0003800000 */
.L_x_59:
        /* <DEDUP_REMOVED lines=9> */
.L_x_62:
[----:B------:R-:W-:Y:S05]  /*29e0*/  BSYNC B0 ;  /* 0x0000000000007941 */ /* 0x000fea0003800000 */
.L_x_61:
        /* <DEDUP_REMOVED lines=9> */
.L_x_64:
[----:B------:R-:W-:Y:S05]  /*2a80*/  BSYNC B0 ;  /* 0x0000000000007941 */ /* 0x000fea0003800000 */
.L_x_63:
        /* <DEDUP_REMOVED lines=11> */
.L_x_66:
[----:B------:R-:W-:Y:S05]  /*2b40*/  BSYNC B0 ;  /* 0x0000000000007941 */ /* 0x000fea0003800000 */
.L_x_65:
[----:B-----5:R-:W-:Y:S01]  /*2b50*/  HADD2.F32 R11, -RZ, R56.H0_H0 ;  /* 0x20000038ff0b7230 */ /* 0x020fe20000004100 */
[----:B------:R-:W-:Y:S01]  /*2b60*/  ISETP.GT.AND P4, PT, R15, 0x29, PT ;  /* 0x000000290f00780c */ /* 0x000fe20003f84270 */
[----:B------:R-:W-:Y:S03]  /*2b70*/  BSSY B0, `(.L_x_67) ;  /* 0x0000008000007945 */ /* 0x000fe60003800000 */
[----:B------:R-:W-:-:S04]  /*2b80*/  FMUL R11, R11, R14 ;  /* 0x0000000e0b0b7220 */ /* 0x000fc80000400000 */
[----:B------:R-:W-:-:S05]  /*2b90*/  FFMA R11, R76, R0, R11 ;  /* 0x000000004c0b7223 */ /* 0x000fca000000000b */
[----:B------:R-:W-:-:S05]  /*2ba0*/  F2FP.F16.F32.PACK_AB R11, RZ, R11 ;  /* 0x0000000bff0b723e */ /* 0x000fca00000000ff */
[----:B------:R0:W-:Y:S01]  /*2bb0*/  @P0 STG.E.U16 desc[UR12][R2.64+0x50], R11 ;  /* 0x0000500b02000986 */ /* 0x0001e2000c10150c */
[----:B------:R-:W-:-:S13]  /*2bc0*/  ISETP.GT.AND P0, PT, R16, RZ, P4 ;  /* 0x000000ff1000720c */ /* 0x000fda0002704270 */
[----:B0-----:R-:W-:Y:S05]  /*2bd0*/  @!P0 BRA `(.L_x_68) ;  /* 0x0000000000048947 */ /* 0x001fea0003800000 */
[----:B------:R0:W5:Y:S02]  /*2be0*/  LDG.E.LTC128B.U16 R56, desc[UR12][R4.64+0x52] ;  /* 0x0000520c04387981 */ /* 0x000164000c1e1520 */
.L_x_68:
[----:B------:R-:W-:Y:S05]  /*2bf0*/  BSYNC B0 ;  /* 0x0000000000007941 */ /* 0x000fea0003800000 */
.L_x_67:
        /* <DEDUP_REMOVED lines=9> */
.L_x_70:
[----:B------:R-:W-:Y:S05]  /*2c90*/  BSYNC B0 ;  /* 0x0000000000007941 */ /* 0x000fea0003800000 */
.L_x_69:
        /* <DEDUP_REMOVED lines=9> */
.L_x_72:
[----:B------:R-:W-:Y:S05]  /*2d30*/  BSYNC B0 ;  /* 0x0000000000007941 */ /* 0x000fea0003800000 */
.L_x_71:
        /* <DEDUP_REMOVED lines=10> */
.L_x_74:
[----:B------:R-:W-:Y:S05]  /*2de0*/  BSYNC B0 ;  /* 0x0000000000007941 */ /* 0x000fea0003800000 */
.L_x_73:
        /* <DEDUP_REMOVED lines=10> */
.L_x_76:
[----:B------:R-:W-:Y:S05]  /*2e90*/  BSYNC B0 ;  /* 0x0000000000007941 */ /* 0x000fea0003800000 */
.L_x_75:
        /* <DEDUP_REMOVED lines=9> */
.L_x_78:
[----:B------:R-:W-:Y:S05]  /*2f30*/  BSYNC B0 ;  /* 0x0000000000007941 */ /* 0x000fea0003800000 */
.L_x_77:
        /* <DEDUP_REMOVED lines=9> */
.L_x_80:
[----:B------:R-:W-:Y:S05]  /*2fd0*/  BSYNC B0 ;  /* 0x0000000000007941 */ /* 0x000fea0003800000 */
.L_x_79:
        /* <DEDUP_REMOVED lines=10> */
.L_x_82:
[----:B------:R-:W-:Y:S05]  /*3080*/  BSYNC B0 ;  /* 0x0000000000007941 */ /* 0x000fea0003800000 */
.L_x_81:
[----:B-----5:R-:W-:Y:S01]  /*3090*/  HADD2.F32 R11, -RZ, R56.H0_H0 ;  /* 0x20000038ff0b7230 */ /* 0x020fe20000004100 */
[----:B------:R-:W-:Y:S04]  /*30a0*/  BSSY B0, `(.L_x_83) ;  /* 0x000000d000007945 */ /* 0x000fe80003800000 */
[----:B------:R-:W-:-:S04]  /*30b0*/  FMUL R11, R11, R14 ;  /* 0x0000000e0b0b7220 */ /* 0x000fc80000400000 */
[----:B------:R-:W-:-:S05]  /*30c0*/  FFMA R11, R84, R0, R11 ;  /* 0x00000000540b7223 */ /* 0x000fca000000000b */
[----:B------:R-:W-:-:S05]  /*30d0*/  F2FP.F16.F32.PACK_AB R11, RZ, R11 ;  /* 0x0000000bff0b723e */ /* 0x000fca00000000ff */
[----:B------:R1:W-:Y:S01]  /*30e0*/  @P0 STG.E.U16 desc[UR12][R2.64+0x70], R11 ;  /* 0x0000700b02000986 */ /* 0x0003e2000c10150c */
[----:B------:R-:W-:-:S05]  /*30f0*/  IADD3 R22, P0, R57, R20, RZ ;  /* 0x0000001439167210 */ /* 0x000fca0007f1e0ff */
[----:B------:R-:W-:Y:S01]  /*3100*/  IMAD.X R23, R17, 0x1, R21, P0 ;  /* 0x0000000111177824 */ /* 0x000fe200000e0615 */
[----:B------:R-:W-:-:S05]  /*3110*/  IADD3 R10, P0, R57, R2, RZ ;  /* 0x00000002390a7210 */ /* 0x000fca0007f1e0ff */
[----:B-1----:R-:W-:Y:S01]  /*3120*/  IMAD.X R11, R17, 0x1, R3, P0 ;  /* 0x00000001110b7824 */ /* 0x002fe200000e0603 */
[----:B------:R-:W-:-:S04]  /*3130*/  ISETP.GT.AND P0, PT, R15, 0x39, PT ;  /* 0x000000390f00780c */ /* 0x000fc80003f04270 */
[----:B------:R-:W-:-:S13]  /*3140*/  ISETP.GT.AND P5, PT, R16, RZ, P0 ;  /* 0x000000ff1000720c */ /* 0x000fda00007a4270 */
[----:B------:R-:W-:Y:S05]  /*3150*/  @!P5 BRA `(.L_x_84) ;  /* 0x000000000004d947 */ /* 0x000fea0003800000 */
[----:B------:R1:W5:Y:S02]  /*3160*/  LDG.E.LTC128B.U16 R56, desc[UR12][R4.64+0x72] ;  /* 0x0000720c04387981 */ /* 0x000364000c1e1520 */
.L_x_84:
[----:B------:R-:W-:Y:S05]  /*3170*/  BSYNC B0 ;  /* 0x0000000000007941 */ /* 0x000fea0003800000 */
.L_x_83:
[----:B01-345:R-:W-:Y:S01]  /*3180*/  HADD2.F32 R5, -RZ, R56.H0_H0 ;  /* 0x20000038ff057230 */ /* 0x03bfe20000004100 */
        /* <DEDUP_REMOVED lines=8> */
.L_x_86:
[----:B------:R-:W-:Y:S05]  /*3210*/  BSYNC B0 ;  /* 0x0000000000007941 */ /* 0x000fea0003800000 */
.L_x_85:
[----:B-----5:R-:W-:Y:S01]  /*3220*/  HADD2.F32 R3, -RZ, R56.H0_H0 ;  /* 0x20000038ff037230 */ /* 0x020fe20000004100 */
[----:B------:R-:W-:Y:S04]  /*3230*/  BSSY B0, `(.L_x_87) ;  /* 0x0000008000007945 */ /* 0x000fe80003800000 */
[----:B------:R-:W-:-:S04]  /*3240*/  FMUL R3, R3, R14 ;  /* 0x0000000e03037220 */ /* 0x000fc80000400000 */
[----:B------:R-:W-:-:S05]  /*3250*/  FFMA R3, R86, R0, R3 ;  /* 0x0000000056037223 */ /* 0x000fca0000000003 */
[----:B------:R-:W-:-:S05]  /*3260*/  F2FP.F16.F32.PACK_AB R3, RZ, R3 ;  /* 0x00000003ff03723e */ /* 0x000fca00000000ff */
[----:B------:R1:W-:Y:S01]  /*3270*/  @P5 STG.E.U16 desc[UR12][R20.64+0x70], R3 ;  /* 0x0000700314005986 */ /* 0x0003e2000c10150c */
[----:B------:R-:W-:-:S13]  /*3280*/  ISETP.GT.AND P5, PT, R16, 0x8, P0 ;  /* 0x000000081000780c */ /* 0x000fda00007a4270 */
[----:B-1----:R-:W-:Y:S05]  /*3290*/  @!P5 BRA `(.L_x_88) ;  /* 0x000000000004d947 */ /* 0x002fea0003800000 */
[----:B------:R1:W5:Y:S02]  /*32a0*/  LDG.E.LTC128B.U16 R56, desc[UR12][R12.64+0x72] ;  /* 0x0000720c0c387981 */ /* 0x000364000c1e1520 */
.L_x_88:
[----:B------:R-:W-:Y:S05]  /*32b0*/  BSYNC B0 ;  /* 0x0000000000007941 */ /* 0x000fea0003800000 */
.L_x_87:
[----:B-----5:R-:W-:-:S05]  /*32c0*/  HADD2.F32 R3, -RZ, R56.H0_H0 ;  /* 0x20000038ff037230 */ /* 0x020fca0000004100 */
[----:B------:R-:W-:-:S04]  /*32d0*/  FMUL R2, R3, R14 ;  /* 0x0000000e03027220 */ /* 0x000fc80000400000 */
[----:B------:R-:W-:-:S05]  /*32e0*/  FFMA R2, R87, R0, R2 ;  /* 0x0000000057027223 */ /* 0x000fca0000000002 */
[----:B------:R-:W-:-:S05]  /*32f0*/  F2FP.F16.F32.PACK_AB R2, RZ, R2 ;  /* 0x00000002ff02723e */ /* 0x000fca00000000ff */
[----:B------:R3:W-:Y:S01]  /*3300*/  @P5 STG.E.U16 desc[UR12][R20.64+0x72], R2 ;  /* 0x0000720214005986 */ /* 0x0007e2000c10150c */
[----:B------:R-:W-:-:S04]  /*3310*/  ISETP.GT.AND P5, PT, R15, RZ, PT ;  /* 0x000000ff0f00720c */ /* 0x000fc80003fa4270 */
[----:B------:R-:W-:-:S13]  /*3320*/  ISETP.GT.AND P5, PT, R16, 0x40, P5 ;  /* 0x000000401000780c */ /* 0x000fda0002fa4270 */
[----:B------:R-:W4:Y:S01]  /*3330*/  @P5 LDG.E.LTC128B.U16 R56, desc[UR12][R6.64] ;  /* 0x0000000c06385981 */ /* 0x000f22000c1e1520 */
[----:B------:R-:W-:Y:S01]  /*3340*/  BSSY B0, `(.L_x_89) ;  /* 0x000000a000007945 */ /* 0x000fe20003800000 */
[----:B----4-:R-:W-:-:S05]  /*3350*/  HADD2.F32 R3, -RZ, R56.H0_H0 ;  /* 0x20000038ff037230 */ /* 0x010fca0000004100 */
[----:B------:R-:W-:-:S04]  /*3360*/  FMUL R3, R3, R14 ;  /* 0x0000000e03037220 */ /* 0x000fc80000400000 */
[----:B------:R-:W-:-:S05]  /*3370*/  FFMA R3, R24, R0, R3 ;  /* 0x0000000018037223 */ /* 0x000fca0000000003 */
[----:B------:R-:W-:-:S05]  /*3380*/  F2FP.F16.F32.PACK_AB R3, RZ, R3 ;  /* 0x00000003ff03723e */ /* 0x000fca00000000ff */
[----:B------:R3:W-:Y:S01]  /*3390*/  @P5 STG.E.U16 desc[UR12][R10.64], R3 ;  /* 0x000000030a005986 */ /* 0x0007e2000c10150c */
[----:B------:R-:W-:-:S04]  /*33a0*/  ISETP.GT.AND P5, PT, R15, 0x1, PT ;  /* 0x000000010f00780c */ /* 0x000fc80003fa4270 */
[----:B------:R-:W-:-:S13]  /*33b0*/  ISETP.GT.AND P5, PT, R16, 0x40, P5 ;  /* 0x000000401000780c */ /* 0x000fda0002fa4270 */
[----:B---3--:R-:W-:Y:S05]  /*33c0*/  @!P5 BRA `(.L_x_90) ;  /* 0x000000000004d947 */ /* 0x008fea0003800000 */
[----:B------:R3:W5:Y:S02]  /*33d0*/  LDG.E.LTC128B.U16 R56, desc[UR12][R6.64+0x2] ;  /* 0x0000020c06387981 */ /* 0x000764000c1e1520 */
.L_x_90:
[----:B------:R-:W-:Y:S05]  /*33e0*/  BSYNC B0 ;  /* 0x0000000000007941 */ /* 0x000fea0003800000 */
.L_x_89:
[----:B-----5:R-:W-:Y:S01]  /*33f0*/  HADD2.F32 R3, -RZ, R56.H0_H0 ;  /* 0x20000038ff037230 */ /* 0x020fe20000004100 */
[----:B------:R-:W-:Y:S04]  /*3400*/  BSSY B0, `(.L_x_91) ;  /* 0x000000c000007945 */ /* 0x000fe80003800000 */
[----:B------:R-:W-:Y:S01]  /*3410*/  FMUL R2, R3, R14 ;  /* 0x0000000e03027220 */ /* 0x000fe20000400000 */
[----:B------:R-:W-:-:S03]  /*3420*/  @P5 IMAD.MOV.U32 R3, RZ, RZ, R11 ;  /* 0x000000ffff035224 */ /* 0x000fc600078e000b */
[----:B------:R-:W-:-:S05]  /*3430*/  FFMA R2, R25, R0, R2 ;  /* 0x0000000019027223 */ /* 0x000fca0000000002 */
[----:B------:R-:W-:-:S04]  /*3440*/  F2FP.F16.F32.PACK_AB R2, RZ, R2 ;  /* 0x00000002ff02723e */ /* 0x000fc800000000ff */
[----:B------:R-:W-:Y:S01]  /*3450*/  PRMT R4, R2, 0x7610, R4 ;  /* 0x0000761002047816 */ /* 0x000fe20000000004 */
[----:B------:R-:W-:-:S05]  /*3460*/  @P5 IMAD.MOV.U32 R2, RZ, RZ, R10 ;  /* 0x000000ffff025224 */ /* 0x000fca00078e000a */
[----:B------:R4:W-:Y:S01]  /*3470*/  @P5 STG.E.U16 desc[UR12][R2.64+0x2], R4 ;  /* 0x0000020402005986 */ /* 0x0009e2000c10150c */
[----:B------:R-:W-:-:S04]  /*3480*/  ISETP.GT.AND P5, PT, R15, RZ, PT ;  /* 0x000000ff0f00720c */ /* 0x000fc80003fa4270 */
[----:B------:R-:W-:-:S13]  /*3490*/  ISETP.GT.AND P5, PT, R16, 0x48, P5 ;  /* 0x000000481000780c */ /* 0x000fda0002fa4270 */
[----:B----4-:R-:W-:Y:S05]  /*34a0*/  @!P5 BRA `(.L_x_92) ;  /* 0x000000000004d947 */ /* 0x010fea0003800000 */
[----:B------:R4:W5:Y:S02]  /*34b0*/  LDG.E.LTC128B.U16 R56, desc[UR12][R8.64] ;  /* 0x0000000c08387981 */ /* 0x000964000c1e1520 */
.L_x_92:
[----:B------:R-:W-:Y:S05]  /*34c0*/  BSYNC B0 ;  /* 0x0000000000007941 */ /* 0x000fea0003800000 */
.L_x_91:
[----:B-----5:R-:W-:Y:S01]  /*34d0*/  HADD2.F32 R3, -RZ, R56.H0_H0 ;  /* 0x20000038ff037230 */ /* 0x020fe20000004100 */
[----:B------:R-:W-:Y:S04]  /*34e0*/  BSSY B0, `(.L_x_93) ;  /* 0x0000009000007945 */ /* 0x000fe80003800000 */
[----:B------:R-:W-:-:S04]  /*34f0*/  FMUL R3, R3, R14 ;  /* 0x0000000e03037220 */ /* 0x000fc80000400000 */
[----:B------:R-:W-:-:S05]  /*3500*/  FFMA R3, R26, R0, R3 ;  /* 0x000000001a037223 */ /* 0x000fca0000000003 */
[----:B------:R-:W-:-:S05]  /*3510*/  F2FP.F16.F32.PACK_AB R3, RZ, R3 ;  /* 0x00000003ff03723e */ /* 0x000fca00000000ff */
[----:B------:R0:W-:Y:S01]  /*3520*/  @P5 STG.E.U16 desc[UR12][R22.64], R3 ;  /* 0x0000000316005986 */ /* 0x0001e2000c10150c */
[----:B------:R-:W-:-:S04]  /*3530*/  ISETP.GT.AND P5, PT, R15, 0x1, PT ;  /* 0x000000010f00780c */ /* 0x000fc80003fa4270 */
[----:B------:R-:W-:-:S13]  /*3540*/  ISETP.GT.AND P5, PT, R16, 0x48, P5 ;  /* 0x000000481000780c */ /* 0x000fda0002fa4270 */
[----:B0-----:R-:W-:Y:S05]  /*3550*/  @!P5 BRA `(.L_x_94) ;  /* 0x000000000004d947 */ /* 0x001fea0003800000 */
[----:B------:R0:W5:Y:S02]  /*3560*/  LDG.E.LTC128B.U16 R56, desc[UR12][R8.64+0x2] ;  /* 0x0000020c08387981 */ /* 0x000164000c1e1520 */
.L_x_94:
[----:B------:R-:W-:Y:S05]  /*3570*/  BSYNC B0 ;  /* 0x0000000000007941 */ /* 0x000fea0003800000 */
.L_x_93:
        /* <DEDUP_REMOVED lines=10> */
.L_x_96:
[----:B------:R-:W-:Y:S05]  /*3620*/  BSYNC B0 ;  /* 0x0000000000007941 */ /* 0x000fea0003800000 */
.L_x_95:
[----:B-----5:R-:W-:Y:S01]  /*3630*/  HADD2.F32 R3, -RZ, R56.H0_H0 ;  /* 0x20000038ff037230 */ /* 0x020fe20000004100 */
[----:B------:R-:W-:Y:S01]  /*3640*/  BSSY B0, `(.L_x_97) ;  /* 0x000000c000007945 */ /* 0x000fe20003800000 */
[----:B------:R-:W-:-:S03]  /*3650*/  @P5 IMAD.MOV.U32 R2, RZ, RZ, R10 ;  /* 0x000000ffff025224 */ /* 0x000fc600078e000a */
[----:B------:R-:W-:-:S04]  /*3660*/  FMUL R3, R3, R14 ;  /* 0x0000000e03037220 */ /* 0x000fc80000400000 */
[----:B------:R-:W-:-:S05]  /*3670*/  FFMA R3, R28, R0, R3 ;  /* 0x000000001c037223 */ /* 0x000fca0000000003 */
[----:B------:R-:W-:-:S04]  /*3680*/  F2FP.F16.F32.PACK_AB R3, RZ, R3 ;  /* 0x00000003ff03723e */ /* 0x000fc800000000ff */
[----:B------:R-:W-:Y:S01]  /*3690*/  PRMT R4, R3, 0x7610, R4 ;  /* 0x0000761003047816 */ /* 0x000fe20000000004 */
[----:B------:R-:W-:-:S05]  /*36a0*/  @P5 IMAD.MOV.U32 R3, RZ, RZ, R11 ;  /* 0x000000ffff035224 */ /* 0x000fca00078e000b */
[----:B------:R0:W-:Y:S01]  /*36b0*/  @P5 STG.E.U16 desc[UR12][R2.64+0x10], R4 ;  /* 0x0000100402005986 */ /* 0x0001e2000c10150c */
[----:B------:R-:W-:-:S04]  /*36c0*/  ISETP.GT.AND P5, PT, R15, 0x9, PT ;  /* 0x000000090f00780c */ /* 0x000fc80003fa4270 */
[----:B------:R-:W-:-:S13]  /*36d0*/  ISETP.GT.AND P5, PT, R16, 0x40, P5 ;  /* 0x000000401000780c */ /* 0x000fda0002fa4270 */
[----:B0-----:R-:W-:Y:S05]  /*36e0*/  @!P5 BRA `(.L_x_98) ;  /* 0x000000000004d947 */ /* 0x001fea0003800000 */
[----:B------:R0:W5:Y:S02]  /*36f0*/  LDG.E.LTC128B.U16 R56, desc[UR12][R6.64+0x12] ;  /* 0x0000120c06387981 */ /* 0x000164000c1e1520 */
.L_x_98:
[----:B------:R-:W-:Y:S05]  /*3700*/  BSYNC B0 ;  /* 0x0000000000007941 */ /* 0x000fea0003800000 */
.L_x_97:
        /* <DEDUP_REMOVED lines=13> */
.L_x_100:
[----:B------:R-:W-:Y:S05]  /*37e0*/  BSYNC B0 ;  /* 0x0000000000007941 */ /* 0x000fea0003800000 */
.L_x_99:
        /* <DEDUP_REMOVED lines=10> */
.L_x_102:
[----:B------:R-:W-:Y:S05]  /*3890*/  BSYNC B0 ;  /* 0x0000000000007941 */ /* 0x000fea0003800000 */
.L_x_101:
        /* <DEDUP_REMOVED lines=13> */
.L_x_104:
[----:B------:R-:W-:Y:S05]  /*3970*/  BSYNC B0 ;  /* 0x0000000000007941 */ /* 0x000fea0003800000 */
.L_x_103:
        /* <DEDUP_REMOVED lines=13> */
.L_x_106:
[----:B------:R-:W-:Y:S05]  /*3a50*/  BSYNC B0 ;  /* 0x0000000000007941 */ /* 0x000fea0003800000 */
.L_x_105:
        /* <DEDUP_REMOVED lines=13> */
.L_x_108:
[----:B------:R-:W-:Y:S05]  /*3b30*/  BSYNC B0 ;  /* 0x0000000000007941 */ /* 0x000fea0003800000 */
.L_x_107:
        /* <DEDUP_REMOVED lines=13> */
.L_x_110:
[----:B------:R-:W-:Y:S05]  /*3c10*/  BSYNC B0 ;  /* 0x0000000000007941 */ /* 0x000fea0003800000 */
.L_x_109:
        /* <DEDUP_REMOVED lines=13> */
.L_x_112:
[----:B------:R-:W-:Y:S05]  /*3cf0*/  BSYNC B0 ;  /* 0x0000000000007941 */ /* 0x000fea0003800000 */
.L_x_111:
        /* <DEDUP_REMOVED lines=13> */
.L_x_114:
[----:B------:R-:W-:Y:S05]  /*3dd0*/  BSYNC B0 ;  /* 0x0000000000007941 */ /* 0x000fea0003800000 */
.L_x_113:
        /* <DEDUP_REMOVED lines=13> */
.L_x_116:
[----:B------:R-:W-:Y:S05]  /*3eb0*/  BSYNC B0 ;  /* 0x0000000000007941 */ /* 0x000fea0003800000 */
.L_x_115:
        /* <DEDUP_REMOVED lines=13> */
.L_x_118:
[----:B------:R-:W-:Y:S05]  /*3f90*/  BSYNC B0 ;  /* 0x0000000000007941 */ /* 0x000fea0003800000 */
.L_x_117:
        /* <DEDUP_REMOVED lines=13> */
.L_x_120:
[----:B------:R-:W-:Y:S05]  /*4070*/  BSYNC B0 ;  /* 0x0000000000007941 */ /* 0x000fea0003800000 */
.L_x_119:
        /* <DEDUP_REMOVED lines=13> */
.L_x_122:
[----:B------:R-:W-:Y:S05]  /*4150*/  BSYNC B0 ;  /* 0x0000000000007941 */ /* 0x000fea0003800000 */
.L_x_121:
        /* <DEDUP_REMOVED lines=13> */
.L_x_124:
[----:B------:R-:W-:Y:S05]  /*4230*/  BSYNC B0 ;  /* 0x0000000000007941 */ /* 0x000fea0003800000 */
.L_x_123:
        /* <DEDUP_REMOVED lines=13> */
.L_x_126:
[----:B------:R-:W-:Y:S05]  /*4310*/  BSYNC B0 ;  /* 0x0000000000007941 */ /* 0x000fea0003800000 */
.L_x_125:
        /* <DEDUP_REMOVED lines=9> */
[----:B------:R-:W-:-:S13]  /*43b0*/  ISETP.GT.AND P5, PT, R16, 0x40, P6 ;  /* 0x000000401000780c */ /* 0x000fda00037a4270 */
[----:B0-----:R-:W-:Y:S05]  /*43c0*/  @!P5 BRA `(.L_x_128) ;  /* 0x000000000004d947 */ /* 0x001fea0003800000 */
[----:B------:R0:W5:Y:S02]  /*43d0*/  LDG.E.LTC128B.U16 R56, desc[UR12][R6.64+0x50] ;  /* 0x0000500c06387981 */ /* 0x000164000c1e1520 */
.L_x_128:
[----:B------:R-:W-:Y:S05]  /*43e0*/  BSYNC B0 ;  /* 0x0000000000007941 */ /* 0x000fea0003800000 */
.L_x_127:
        /* <DEDUP_REMOVED lines=12> */
.L_x_130:
[----:B------:R-:W-:Y:S05]  /*44b0*/  BSYNC B0 ;  /* 0x0000000000007941 */ /* 0x000fea0003800000 */
.L_x_129:
[----:B-----5:R-:W-:Y:S01]  /*44c0*/  HADD2.F32 R3, -RZ, R56.H0_H0 ;  /* 0x20000038ff037230 */ /* 0x020fe20000004100 */
[----:B------:R-:W-:Y:S01]  /*44d0*/  ISETP.GT.AND P6, PT, R16, 0x48, P6 ;  /* 0x000000481000780c */ /* 0x000fe200037c4270 */
[----:B------:R-:W-:Y:S03]  /*44e0*/  BSSY B0, `(.L_x_131) ;  /* 0x000000a000007945 */ /* 0x000fe60003800000 */
[----:B------:R-:W-:Y:S01]  /*44f0*/  FMUL R2, R3, R14 ;  /* 0x0000000e03027220 */ /* 0x000fe20000400000 */
[----:B------:R-:W-:-:S03]  /*4500*/  @P5 IMAD.MOV.U32 R3, RZ, RZ, R11 ;  /* 0x000000ffff035224 */ /* 0x000fc600078e000b */
[----:B------:R-:W-:-:S05]  /*4510*/  FFMA R2, R45, R0, R2 ;  /* 0x000000002d027223 */ /* 0x000fca0000000002 */
[----:B------:R-:W-:-:S04]  /*4520*/  F2FP.F16.F32.PACK_AB R2, RZ, R2 ;  /* 0x00000002ff02723e */ /* 0x000fc800000000ff */
[----:B------:R-:W-:Y:S01]  /*4530*/  PRMT R4, R2, 0x7610, R4 ;  /* 0x0000761002047816 */ /* 0x000fe20000000004 */
[----:B------:R-:W-:-:S05]  /*4540*/  @P5 IMAD.MOV.U32 R2, RZ, RZ, R10 ;  /* 0x000000ffff025224 */ /* 0x000fca00078e000a */
[----:B------:R0:W-:Y:S01]  /*4550*/  @P5 STG.E.U16 desc[UR12][R2.64+0x52], R4 ;  /* 0x0000520402005986 */ /* 0x0001e2000c10150c */
[----:B------:R-:W-:Y:S05]  /*4560*/  @!P6 BRA `(.L_x_132) ;  /* 0x000000000004e947 */ /* 0x000fea0003800000 */
[----:B------:R0:W5:Y:S02]  /*4570*/  LDG.E.LTC128B.U16 R56, desc[UR12][R8.64+0x50] ;  /* 0x0000500c08387981 */ /* 0x000164000c1e1520 */
.L_x_132:
[----:B------:R-:W-:Y:S05]  /*4580*/  BSYNC B0 ;  /* 0x0000000000007941 */ /* 0x000fea0003800000 */
.L_x_131:
[----:B0----5:R-:W-:Y:S01]  /*4590*/  HADD2.F32 R3, -RZ, R56.H0_H0 ;  /* 0x20000038ff037230 */ /* 0x021fe20000004100 */
[----:B------:R-:W-:Y:S01]  /*45a0*/  ISETP.GT.AND P4, PT, R16, 0x48, P4 ;  /* 0x000000481000780c */ /* 0x000fe20002784270 */
[----:B------:R-:W-:Y:S01]  /*45b0*/  @P6 IMAD.MOV.U32 R2, RZ, RZ, R18 ;  /* 0x000000ffff026224 */ /* 0x000fe200078e0012 */
[----:B------:R-:W-:Y:S02]  /*45c0*/  BSSY B0, `(.L_x_133) ;  /* 0x0000009000007945 */ /* 0x000fe40003800000 */
[----:B------:R-:W-:-:S04]  /*45d0*/  FMUL R3, R3, R14 ;  /* 0x0000000e03037220 */ /* 0x000fc80000400000 */
[----:B------:R-:W-:-:S05]  /*45e0*/  FFMA R3, R46, R0, R3 ;  /* 0x000000002e037223 */ /* 0x000fca0000000003 */
[----:B------:R-:W-:-:S04]  /*45f0*/  F2FP.F16.F32.PACK_AB R3, RZ, R3 ;  /* 0x00000003ff03723e */ /* 0x000fc800000000ff */
[----:B------:R-:W-:Y:S01]  /*4600*/  PRMT R4, R3, 0x7610, R4 ;  /* 0x0000761003047816 */ /* 0x000fe20000000004 */
[----:B------:R-:W-:-:S05]  /*4610*/  @P6 IMAD.MOV.U32 R3, RZ, RZ, R19 ;  /* 0x000000ffff036224 */ /* 0x000fca00078e0013 */
[----:B------:R0:W-:Y:S01]  /*4620*/  @P6 STG.E.U16 desc[UR12][R2.64+0x50], R4 ;  /* 0x0000500402006986 */ /* 0x0001e2000c10150c */
[----:B------:R-:W-:Y:S05]  /*4630*/  @!P4 BRA `(.L_x_134) ;  /* 0x000000000004c947 */ /* 0x000fea0003800000 */
[----:B------:R0:W5:Y:S02]  /*4640*/  LDG.E.LTC128B.U16 R56, desc[UR12][R8.64+0x52] ;  /* 0x0000520c08387981 */ /* 0x000164000c1e1520 */
.L_x_134:
[----:B------:R-:W-:Y:S05]  /*4650*/  BSYNC B0 ;  /* 0x0000000000007941 */ /* 0x000fea0003800000 */
.L_x_133:
[----:B0----5:R-:W-:Y:S01]  /*4660*/  HADD2.F32 R3, -RZ, R56.H0_H0 ;  /* 0x20000038ff037230 */ /* 0x021fe20000004100 */
        /* <DEDUP_REMOVED lines=11> */
.L_x_136:
[----:B------:R-:W-:Y:S05]  /*4720*/  BSYNC B0 ;  /* 0x0000000000007941 */ /* 0x000fea0003800000 */
.L_x_135:
        /* <DEDUP_REMOVED lines=12> */
.L_x_138:
[----:B------:R-:W-:Y:S05]  /*47f0*/  BSYNC B0 ;  /* 0x0000000000007941 */ /* 0x000fea0003800000 */
.L_x_137:
        /* <DEDUP_REMOVED lines=12> */
.L_x_140:
[----:B------:R-:W-:Y:S05]  /*48c0*/  BSYNC B0 ;  /* 0x0000000000007941 */ /* 0x000fea0003800000 */
.L_x_139:
        /* <DEDUP_REMOVED lines=12> */
.L_x_142:
[----:B------:R-:W-:Y:S05]  /*4990*/  BSYNC B0 ;  /* 0x0000000000007941 */ /* 0x000fea0003800000 */
.L_x_141:
        /* <DEDUP_REMOVED lines=12> */
.L_x_144:
[----:B------:R-:W-:Y:S05]  /*4a60*/  BSYNC B0 ;  /* 0x0000000000007941 */ /* 0x000fea0003800000 */
.L_x_143:
        /* <DEDUP_REMOVED lines=12> */
.L_x_146:
[----:B------:R-:W-:Y:S05]  /*4b30*/  BSYNC B0 ;  /* 0x0000000000007941 */ /* 0x000fea0003800000 */
.L_x_145:
        /* <DEDUP_REMOVED lines=9> */
.L_x_148:
[----:B------:R-:W-:Y:S05]  /*4bd0*/  BSYNC B0 ;  /* 0x0000000000007941 */ /* 0x000fea0003800000 */
.L_x_147:
[----:B-----5:R-:W-:Y:S01]  /*4be0*/  HADD2.F32 R3, -RZ, R56.H0_H0 ;  /* 0x20000038ff037230 */ /* 0x020fe20000004100 */
[----:B------:R-:W-:Y:S01]  /*4bf0*/  ISETP.GT.AND P0, PT, R16, 0x48, P0 ;  /* 0x000000481000780c */ /* 0x000fe20000704270 */
[----:B0-----:R-:W-:Y:S01]  /*4c00*/  @P1 IMAD.MOV.U32 R2, RZ, RZ, R18 ;  /* 0x000000ffff021224 */ /* 0x001fe200078e0012 */
        /* <DEDUP_REMOVED lines=9> */
.L_x_150:
[----:B------:R-:W-:Y:S05]  /*4ca0*/  BSYNC B0 ;  /* 0x0000000000007941 */ /* 0x000fea0003800000 */
.L_x_149:
[----:B0----5:R-:W-:-:S05]  /*4cb0*/  HADD2.F32 R3, -RZ, R56.H0_H0 ;  /* 0x20000038ff037230 */ /* 0x021fca0000004100 */
[----:B------:R-:W-:-:S04]  /*4cc0*/  FMUL R14, R3, R14 ;  /* 0x0000000e030e7220 */ /* 0x000fc80000400000 */
[----:B------:R-:W-:Y:S01]  /*4cd0*/  FFMA R14, R55, R0, R14 ;  /* 0x00000000370e7223 */ /* 0x000fe2000000000e */
[----:B------:R-:W-:Y:S06]  /*4ce0*/  @!P0 EXIT ;  /* 0x000000000000894d */ /* 0x000fec0003800000 */
[----:B------:R-:W-:-:S05]  /*4cf0*/  F2FP.F16.F32.PACK_AB R14, RZ, R14 ;  /* 0x0000000eff0e723e */ /* 0x000fca00000000ff */
[----:B------:R-:W-:Y:S01]  /*4d00*/  STG.E.U16 desc[UR12][R18.64+0x72], R14 ;  /* 0x0000720e12007986 */ /* 0x000fe2000c10150c */
[----:B------:R-:W-:Y:S05]  /*4d10*/  EXIT ;  /* 0x000000000000794d */ /* 0x000fea0003800000 */
.L_x_28:
[----:B------:R-:W-:Y:S01]  /*4d20*/  ULDC.64 UR4, c[0x0][0x650] ;  /* 0x0001940000047ab9 */ /* 0x000fe20000000a00 */
[-C--:B------:R-:W-:Y:S01]  /*4d30*/  FMUL R56, R56, R0.reuse ;  /* 0x0000000038387220 */ /* 0x080fe20000400000 */
[----:B------:R-:W-:Y:S01]  /*4d40*/  LEA R2, P1, R10, UR4, 0x1 ;  /* 0x000000040a027c11 */ /* 0x000fe2000f8208ff */
[----:B------:R-:W-:Y:S01]  /*4d50*/  IMAD.SHL.U32 R7, R20, 0x2, RZ ;  /* 0x0000000214077824 */ /* 0x000fe200078e00ff */
[----:B------:R-:W-:Y:S01]  /*4d60*/  ISETP.GT.AND P6, PT, R15, 0x1, PT ;  /* 0x000000010f00780c */ /* 0x000fe20003fc4270 */
[----:B------:R-:W-:Y:S01]  /*4d70*/  FMUL R57, R57, R0 ;  /* 0x0000000039397220 */ /* 0x000fe20000400000 */
[----:B------:R-:W-:Y:S01]  /*4d80*/  F2FP.F16.F32.PACK_AB R56, RZ, R56 ;  /* 0x00000038ff38723e */ /* 0x000fe200000000ff */
[-C--:B------:R-:W-:Y:S01]  /*4d90*/  FMUL R58, R58, R0.reuse ;  /* 0x000000003a3a7220 */ /* 0x080fe20000400000 */
[----:B------:R-:W-:Y:S01]  /*4da0*/  LEA.HI.X R3, R10, UR5, R13, 0x1, P1 ;  /* 0x000000050a037c11 */ /* 0x000fe200088f0c0d */
[-C--:B------:R-:W-:Y:S01]  /*4db0*/  FMUL R59, R59, R0.reuse ;  /* 0x000000003b3b7220 */ /* 0x080fe20000400000 */
[----:B------:R-:W-:Y:S01]  /*4dc0*/  ISETP.GT.AND P2, PT, R15, RZ, PT ;  /* 0x000000ff0f00720c */ /* 0x000fe20003f44270 */
[-C--:B------:R-:W-:Y:S01]  /*4dd0*/  FMUL R60, R60, R0.reuse ;  /* 0x000000003c3c7220 */ /* 0x080fe20000400000 */
[C---:B------:R-:W-:Y:S01]  /*4de0*/  ISETP.GT.AND P1, PT, R16.reuse, RZ, P6 ;  /* 0x000000ff1000720c */ /* 0x040fe20003724270 */
[----:B------:R-:W-:Y:S01]  /*4df0*/  @P0 STG.E.U16 desc[UR12][R2.64], R56 ;  /* 0x0000003802000986 */ /* 0x000fe2000c10150c */
[----:B------:R-:W-:Y:S01]  /*4e00*/  ISETP.GT.AND P0, PT, R16, 0x8, P2 ;  /* 0x000000081000780c */ /* 0x000fe20001704270 */
[-C--:B------:R-:W-:Y:S01]  /*4e10*/  FMUL R61, R61, R0.reuse ;  /* 0x000000003d3d7220 */ /* 0x080fe20000400000 */
[----:B------:R-:W-:Y:S01]  /*4e20*/  SHF.L.U64.HI R19, R20, 0x1, R19 ;  /* 0x0000000114137819 */ /* 0x000fe20000010213 */
[----:B------:R-:W-:Y:S01]  /*4e30*/  FMUL R62, R62, R0 ;  /* 0x000000003e3e7220 */ /* 0x000fe20000400000 */
[----:B------:R-:W-:Y:S01]  /*4e40*/  IADD3 R4, P3, R7, R2, RZ ;  /* 0x0000000207047210 */ /* 0x000fe20007f7e0ff */
[-C--:B------:R-:W-:Y:S01]  /*4e50*/  FMUL R63, R63, R0.reuse ;  /* 0x000000003f3f7220 */ /* 0x080fe20000400000 */
[----:B------:R-:W-:Y:S01]  /*4e60*/  F2FP.F16.F32.PACK_AB R57, RZ, R57 ;  /* 0x00000039ff39723e */ /* 0x000fe200000000ff */
[----:B------:R-:W-:Y:S01]  /*4e70*/  FMUL R64, R64, R0 ;  /* 0x0000000040407220 */ /* 0x000fe20000400000 */
[----:B------:R-:W-:Y:S01]  /*4e80*/  F2FP.F16.F32.PACK_AB R58, RZ, R58 ;  /* 0x0000003aff3a723e */ /* 0x000fe200000000ff */
[----:B------:R-:W-:Y:S01]  /*4e90*/  IMAD.X R5, R19, 0x1, R3, P3 ;  /* 0x0000000113057824 */ /* 0x000fe200018e0603 */
[C---:B------:R-:W-:Y:S01]  /*4ea0*/  ISETP.GT.AND P5, PT, R15.reuse, 0x8, PT ;  /* 0x000000080f00780c */ /* 0x040fe20003fa4270 */
[----:B------:R-:W-:Y:S01]  /*4eb0*/  @P1 STG.E.U16 desc[UR12][R2.64+0x2], R57 ;  /* 0x0000023902001986 */ /* 0x000fe2000c10150c */
[----:B------:R-:W-:Y:S01]  /*4ec0*/  ISETP.GT.AND P4, PT, R15, 0x9, PT ;  /* 0x000000090f00780c */ /* 0x000fe20003f84270 */
[-C--:B------:R-:W-:Y:S01]  /*4ed0*/  FMUL R65, R65, R0.reuse ;  /* 0x0000000041417220 */ /* 0x080fe20000400000 */
[C---:B------:R-:W-:Y:S01]  /*4ee0*/  ISETP.GT.AND P2, PT, R16.reuse, 0x8, P6 ;  /* 0x000000081000780c */ /* 0x040fe20003744270 */
[----:B------:R-:W-:Y:S01]  /*4ef0*/  @P0 STG.E.U16 desc[UR12][R4.64], R58 ;  /* 0x0000003a04000986 */ /* 0x000fe2000c10150c */
[----:B------:R-:W-:Y:S01]  /*4f00*/  ISETP.GT.AND P0, PT, R16, RZ, P5 ;  /* 0x000000ff1000720c */ /* 0x000fe20002f04270 */
[-C--:B------:R-:W-:Y:S01]  /*4f10*/  FMUL R66, R66, R0.reuse ;  /* 0x0000000042427220 */ /* 0x080fe20000400000 */
[----:B------:R-:W-:Y:S01]  /*4f20*/  ISETP.GT.AND P1, PT, R16, RZ, P4 ;  /* 0x000000ff1000720c */ /* 0x000fe20002724270 */
[-C--:B------:R-:W-:Y:S01]  /*4f30*/  FMUL R67, R67, R0.reuse ;  /* 0x0000000043437220 */ /* 0x080fe20000400000 */
[----:B------:R-:W-:Y:S01]  /*4f40*/  F2FP.F16.F32.PACK_AB R59, RZ, R59 ;  /* 0x0000003bff3b723e */ /* 0x000fe200000000ff */
[----:B------:R-:W-:Y:S01]  /*4f50*/  FMUL R68, R68, R0 ;  /* 0x0000000044447220 */ /* 0x000fe20000400000 */
[----:B------:R-:W-:Y:S01]  /*4f60*/  F2FP.F16.F32.PACK_AB R60, RZ, R60 ;  /* 0x0000003cff3c723e */ /* 0x000fe200000000ff */
[-C--:B------:R-:W-:Y:S01]  /*4f70*/  FMUL R69, R69, R0.reuse ;  /* 0x0000000045457220 */ /* 0x080fe20000400000 */
[----:B------:R-:W-:Y:S01]  /*4f80*/  F2FP.F16.F32.PACK_AB R61, RZ, R61 ;  /* 0x0000003dff3d723e */ /* 0x000fe200000000ff */
[-C--:B------:R-:W-:Y:S01]  /*4f90*/  FMUL R70, R70, R0.reuse ;  /* 0x0000000046467220 */ /* 0x080fe20000400000 */
[C---:B------:R-:W-:Y:S01]  /*4fa0*/  SHF.L.U64.HI R9, R17.reuse, 0x1, R18 ;  /* 0x0000000111097819 */ /* 0x040fe20000010212 */
[----:B------:R-:W-:Y:S01]  /*4fb0*/  IMAD.SHL.U32 R17, R17, 0x2, RZ ;  /* 0x0000000211117824 */ /* 0x000fe200078e00ff */
[----:B------:R-:W-:Y:S01]  /*4fc0*/  @P2 STG.E.U16 desc[UR12][R4.64+0x2], R59 ;  /* 0x0000023b04002986 */ /* 0x000fe2000c10150c */
[----:B------:R-:W-:Y:S01]  /*4fd0*/  ISETP.GT.AND P2, PT, R16, 0x8, P5 ;  /* 0x000000081000780c */ /* 0x000fe20002f44270 */
[----:B------:R-:W-:Y:S01]  /*4fe0*/  FMUL R71, R71, R0 ;  /* 0x0000000047477220 */ /* 0x000fe20000400000 */
[----:B------:R-:W-:Y:S01]  /*4ff0*/  ISETP.GT.AND P3, PT, R15, 0x10, PT ;  /* 0x000000100f00780c */ /* 0x000fe20003f64270 */
[----:B------:R-:W-:Y:S01]  /*5000*/  @P0 STG.E.U16 desc[UR12][R2.64+0x10], R60 ;  /* 0x0000103c02000986 */ /* 0x000fe2000c10150c */
[----:B------:R-:W-:Y:S01]  /*5010*/  F2FP.F16.F32.PACK_AB R62, RZ, R62 ;  /* 0x0000003eff3e723e */ /* 0x000fe200000000ff */
[----:B------:R-:W-:Y:S01]  /*5020*/  FMUL R72, R72, R0 ;  /* 0x0000000048487220 */ /* 0x000fe20000400000 */
[----:B------:R-:W-:Y:S01]  /*5030*/  F2FP.F16.F32.PACK_AB R63, RZ, R63 ;  /* 0x0000003fff3f723e */ /* 0x000fe200000000ff */
[----:B------:R-:W-:Y:S01]  /*5040*/  @P1 STG.E.U16 desc[UR12][R2.64+0x12], R61 ;  /* 0x0000123d02001986 */ /* 0x000fe2000c10150c */
[----:B------:R-:W-:Y:S01]  /*5050*/  IADD3 R6, P0, P1, R17, R2, R7 ;  /* 0x0000000211067210 */ /* 0x000fe2000791e007 */
[----:B------:R-:W-:Y:S01]  /*5060*/  FMUL R73, R73, R0 ;  /* 0x0000000049497220 */ /* 0x000fe20000400000 */
[----:B------:R-:W-:Y:S01]  /*5070*/  F2FP.F16.F32.PACK_AB R64, RZ, R64 ;  /* 0x00000040ff40723e */ /* 0x000fe200000000ff */
[-C--:B------:R-:W-:Y:S01]  /*5080*/  FMUL R74, R74, R0.reuse ;  /* 0x000000004a4a7220 */ /* 0x080fe20000400000 */
[----:B------:R-:W-:Y:S01]  /*5090*/  IADD3.X R7, R9, R3, R19, P0, P1 ;  /* 0x0000000309077210 */ /* 0x000fe200007e2413 */
[----:B------:R-:W-:Y:S01]  /*50a0*/  @P2 STG.E.U16 desc[UR12][R4.64+0x10], R62 ;  /* 0x0000103e04002986 */ /* 0x000fe2000c10150c */
[C---:B------:R-:W-:Y:S01]  /*50b0*/  ISETP.GT.AND P1, PT, R16.reuse, 0x8, P4 ;  /* 0x000000081000780c */ /* 0x040fe20002724270 */
[-C--:B------:R-:W-:Y:S01]  /*50c0*/  FMUL R75, R75, R0.reuse ;  /* 0x000000004b4b7220 */ /* 0x080fe20000400000 */
[----:B------:R-:W-:Y:S01]  /*50d0*/  ISETP.GT.AND P0, PT, R16, RZ, P3 ;  /* 0x000000ff1000720c */ /* 0x000fe20001f04270 */
[-C--:B------:R-:W-:Y:S01]  /*50e0*/  FMUL R76, R76, R0.reuse ;  /* 0x000000004c4c7220 */ /* 0x080fe20000400000 */
[----:B------:R-:W-:Y:S01]  /*50f0*/  ISETP.GT.AND P2, PT, R15, 0x11, PT ;  /* 0x000000110f00780c */ /* 0x000fe20003f44270 */
[-C--:B------:R-:W-:Y:S01]  /*5100*/  FMUL R77, R77, R0.reuse ;  /* 0x000000004d4d7220 */ /* 0x080fe20000400000 */
[----:B------:R-:W-:Y:S01]  /*5110*/  F2FP.F16.F32.PACK_AB R65, RZ, R65 ;  /* 0x00000041ff41723e */ /* 0x000fe200000000ff */
[----:B------:R-:W-:Y:S01]  /*5120*/  FMUL R78, R78, R0 ;  /* 0x000000004e4e7220 */ /* 0x000fe20000400000 */
[----:B------:R-:W-:Y:S01]  /*5130*/  F2FP.F16.F32.PACK_AB R66, RZ, R66 ;  /* 0x00000042ff42723e */ /* 0x000fe200000000ff */
[-C--:B------:R-:W-:Y:S01]  /*5140*/  FMUL R79, R79, R0.reuse ;  /* 0x000000004f4f7220 */ /* 0x080fe20000400000 */
[----:B------:R-:W-:Y:S01]  /*5150*/  F2FP.F16.F32.PACK_AB R67, RZ, R67 ;  /* 0x00000043ff43723e */ /* 0x000fe200000000ff */
[----:B------:R-:W-:Y:S01]  /*5160*/  FMUL R80, R80, R0 ;  /* 0x0000000050507220 */ /* 0x000fe20000400000 */
[----:B------:R-:W-:Y:S01]  /*5170*/  F2FP.F16.F32.PACK_AB R68, RZ, R68 ;  /* 0x00000044ff44723e */ /* 0x000fe200000000ff */
[----:B------:R-:W-:Y:S01]  /*5180*/  @P1 STG.E.U16 desc[UR12][R4.64+0x12], R63 ;  /* 0x0000123f04001986 */ /* 0x000fe2000c10150c */
[----:B------:R-:W-:Y:S01]  /*5190*/  ISETP.GT.AND P1, PT, R15, 0x19, PT ;  /* 0x000000190f00780c */ /* 0x000fe20003f24270 */
[-C--:B------:R-:W-:Y:S01]  /*51a0*/  FMUL R81, R81, R0.reuse ;  /* 0x0000000051517220 */ /* 0x080fe20000400000 */
[----:B------:R-:W-:Y:S01]  /*51b0*/  F2FP.F16.F32.PACK_AB R69, RZ, R69 ;  /* 0x00000045ff45723e */ /* 0x000fe200000000ff */
[----:B------:R-:W-:Y:S01]  /*51c0*/  @P0 STG.E.U16 desc[UR12][R2.64+0x20], R64 ;  /* 0x0000204002000986 */ /* 0x000fe2000c10150c */
[----:B------:R-:W-:Y:S01]  /*51d0*/  ISETP.GT.AND P0, PT, R16, RZ, P2 ;  /* 0x000000ff1000720c */ /* 0x000fe20001704270 */
[----:B------:R-:W-:Y:S01]  /*51e0*/  FMUL R82, R82, R0 ;  /* 0x0000000052527220 */ /* 0x000fe20000400000 */
[----:B------:R-:W-:Y:S01]  /*51f0*/  F2FP.F16.F32.PACK_AB R70, RZ, R70 ;  /* 0x00000046ff46723e */ /* 0x000fe200000000ff */
        /* <DEDUP_REMOVED lines=10> */
[----:B------:R-:W-:Y:S01]  /*52a0*/  @P0 STG.E.U16 desc[UR12][R2.64+0x22], R65 ;  /* 0x0000224102000986 */ /* 0x000fe2000c10150c */
[----:B------:R-:W-:Y:S01]  /*52b0*/  ISETP.GT.AND P0, PT, R16, 0x8, P3 ;  /* 0x000000081000780c */ /* 0x000fe20001f04270 */
[-C--:B------:R-:W-:Y:S01]  /*52c0*/  FMUL R24, R24, R0.reuse ;  /* 0x0000000018187220 */ /* 0x080fe20000400000 */
[----:B------:R-:W-:Y:S01]  /*52d0*/  ISETP.GT.AND P5, PT, R15, 0x28, PT ;  /* 0x000000280f00780c */ /* 0x000fe20003fa4270 */
        /* <DEDUP_REMOVED lines=8> */
[-C--:B------:R-:W-:Y:S01]  /*5360*/  FMUL R29, R29, R0.reuse ;  /* 0x000000001d1d7220 */ /* 0x080fe20000400000 */
[C---:B------:R-:W-:Y:S01]  /*5370*/  ISETP.GT.AND P4, PT, R15.reuse, 0x30, PT ;  /* 0x000000300f00780c */ /* 0x040fe20003f84270 */
[----:B------:R-:W-:Y:S01]  /*5380*/  @P0 STG.E.U16 desc[UR12][R4.64+0x20], R66 ;  /* 0x0000204204000986 */ /* 0x000fe2000c10150c */
[----:B------:R-:W-:Y:S01]  /*5390*/  ISETP.GT.AND P0, PT, R16, 0x8, P2 ;  /* 0x000000081000780c */ /* 0x000fe20001704270 */
[-C--:B------:R-:W-:Y:S01]  /*53a0*/  FMUL R30, R30, R0.reuse ;  /* 0x000000001e1e7220 */ /* 0x080fe20000400000 */
[----:B------:R-:W-:Y:S01]  /*53b0*/  ISETP.GT.AND P2, PT, R15, 0x18, PT ;  /* 0x000000180f00780c */ /* 0x000fe20003f44270 */
[----:B------:R-:W-:Y:S01]  /*53c0*/  FMUL R31, R31, R0 ;  /* 0x000000001f1f7220 */ /* 0x000fe20000400000 */
[----:B------:R-:W-:Y:S01]  /*53d0*/  F2FP.F16.F32.PACK_AB R80, RZ, R80 ;  /* 0x00000050ff50723e */ /* 0x000fe200000000ff */
        /* <DEDUP_REMOVED lines=8> */
[----:B------:R-:W-:Y:S01]  /*5460*/  @P0 STG.E.U16 desc[UR12][R4.64+0x22], R67 ;  /* 0x0000224304000986 */ /* 0x000fe2000c10150c */
[----:B------:R-:W-:Y:S01]  /*5470*/  ISETP.GT.AND P0, PT, R16, RZ, P2 ;  /* 0x000000ff1000720c */ /* 0x000fe20001704270 */
[----:B------:R-:W-:Y:S01]  /*5480*/  FMUL R36, R36, R0 ;  /* 0x0000000024247220 */ /* 0x000fe20000400000 */
[----:B------:R-:W-:Y:S01]  /*5490*/  F2FP.F16.F32.PACK_AB R84, RZ, R84 ;  /* 0x00000054ff54723e */ /* 0x000fe200000000ff */
[-C--:B------:R-:W-:Y:S01]  /*54a0*/  FMUL R37, R37, R0.reuse ;  /* 0x0000000025257220 */ /* 0x080fe20000400000 */
[----:B------:R-:W-:Y:S01]  /*54b0*/  P2R R12, PR, RZ, 0x20 ;  /* 0x00000020ff0c7803 */ /* 0x000fe20000000000 */
        /* <DEDUP_REMOVED lines=9> */
[----:B------:R-:W-:Y:S01]  /*5550*/  ISETP.GT.AND P0, PT, R16, RZ, P1 ;  /* 0x000000ff1000720c */ /* 0x000fe20000f04270 */
        /* <DEDUP_REMOVED lines=13> */
[----:B------:R-:W-:Y:S01]  /*5630*/  ISETP.GT.AND P0, PT, R16, 0x8, P2 ;  /* 0x000000081000780c */ /* 0x000fe20001704270 */
        /* <DEDUP_REMOVED lines=17> */
[----:B------:R-:W-:-:S02]  /*5750*/  F2FP.F16.F32.PACK_AB R36, RZ, R36 ;  /* 0x00000024ff24723e */ /* 0x000fc400000000ff */
[----:B------:R-:W-:Y:S02]  /*5760*/  F2FP.F16.F32.PACK_AB R37, RZ, R37 ;  /* 0x00000025ff25723e */ /* 0x000fe400000000ff */
[----:B------:R-:W-:Y:S02]  /*5770*/  F2FP.F16.F32.PACK_AB R38, RZ, R38 ;  /* 0x00000026ff26723e */ /* 0x000fe400000000ff */
[----:B------:R-:W-:Y:S02]  /*5780*/  F2FP.F16.F32.PACK_AB R39, RZ, R39 ;  /* 0x00000027ff27723e */ /* 0x000fe400000000ff */
[----:B------:R-:W-:Y:S01]  /*5790*/  F2FP.F16.F32.PACK_AB R40, RZ, R40 ;  /* 0x00000028ff28723e */ /* 0x000fe200000000ff */
[----:B------:R-:W-:Y:S01]  /*57a0*/  @P0 STG.E.U16 desc[UR12][R4.64+0x32], R71 ;  /* 0x0000324704000986 */ /* 0x000fe2000c10150c */
[----:B------:R-:W-:Y:S02]  /*57b0*/  ISETP.GT.AND P0, PT, R16, RZ, P2 ;  /* 0x000000ff1000720c */ /* 0x000fe40001704270 */
[----:B------:R-:W-:-:S02]  /*57c0*/  F2FP.F16.F32.PACK_AB R41, RZ, R41 ;  /* 0x00000029ff29723e */ /* 0x000fc400000000ff */
[----:B------:R-:W-:Y:S02]  /*57d0*/  F2FP.F16.F32.PACK_AB R42, RZ, R42 ;  /* 0x0000002aff2a723e */ /* 0x000fe400000000ff */
[----:B------:R-:W-:Y:S02]  /*57e0*/  F2FP.F16.F32.PACK_AB R43, RZ, R43 ;  /* 0x0000002bff2b723e */ /* 0x000fe400000000ff */
[----:B------:R-:W-:Y:S02]  /*57f0*/  F2FP.F16.F32.PACK_AB R44, RZ, R44 ;  /* 0x0000002cff2c723e */ /* 0x000fe400000000ff */
[----:B------:R-:W-:Y:S02]  /*5800*/  F2FP.F16.F32.PACK_AB R45, RZ, R45 ;  /* 0x0000002dff2d723e */ /* 0x000fe400000000ff */
[----:B------:R-:W-:Y:S01]  /*5810*/  F2FP.F16.F32.PACK_AB R46, RZ, R46 ;  /* 0x0000002eff2e723e */ /* 0x000fe200000000ff */
[----:B------:R-:W-:Y:S01]  /*5820*/  @P0 STG.E.U16 desc[UR12][R2.64+0x40], R72 ;  /* 0x0000404802000986 */ /* 0x000fe2000c10150c */
[----:B------:R-:W-:-:S02]  /*5830*/  ISETP.GT.AND P0, PT, R16, RZ, P1 ;  /* 0x000000ff1000720c */ /* 0x000fc40000f04270 */
[----:B------:R-:W-:Y:S02]  /*5840*/  F2FP.F16.F32.PACK_AB R47, RZ, R47 ;  /* 0x0000002fff2f723e */ /* 0x000fe400000000ff */
[----:B------:R-:W-:Y:S02]  /*5850*/  F2FP.F16.F32.PACK_AB R48, RZ, R48 ;  /* 0x00000030ff30723e */ /* 0x000fe400000000ff */
[----:B------:R-:W-:Y:S02]  /*5860*/  F2FP.F16.F32.PACK_AB R49, RZ, R49 ;  /* 0x00000031ff31723e */ /* 0x000fe400000000ff */
[----:B------:R-:W-:Y:S02]  /*5870*/  F2FP.F16.F32.PACK_AB R50, RZ, R50 ;  /* 0x00000032ff32723e */ /* 0x000fe400000000ff */
[----:B------:R-:W-:Y:S02]  /*5880*/  F2FP.F16.F32.PACK_AB R51, RZ, R51 ;  /* 0x00000033ff33723e */ /* 0x000fe400000000ff */
[----:B------:R-:W-:Y:S01]  /*5890*/  F2FP.F16.F32.PACK_AB R52, RZ, R52 ;  /* 0x00000034ff34723e */ /* 0x000fe200000000ff */
[----:B------:R-:W-:Y:S01]  /*58a0*/  @P0 STG.E.U16 desc[UR12][R2.64+0x42], R73 ;  /* 0x0000424902000986 */ /* 0x000fe2000c10150c */
[----:B------:R-:W-:-:S02]  /*58b0*/  ISETP.GT.AND P0, PT, R16, 0x8, P2 ;  /* 0x000000081000780c */ /* 0x000fc40001704270 */
[----:B------:R-:W-:Y:S02]  /*58c0*/  ISETP.GT.AND P2, PT, R15, 0x38, PT ;  /* 0x000000380f00780c */ /* 0x000fe40003f44270 */
[----:B------:R-:W-:Y:S02]  /*58d0*/  F2FP.F16.F32.PACK_AB R53, RZ, R53 ;  /* 0x00000035ff35723e */ /* 0x000fe400000000ff */
[----:B------:R-:W-:-:S07]  /*58e0*/  F2FP.F16.F32.PACK_AB R54, RZ, R54 ;  /* 0x00000036ff36723e */ /* 0x000fce00000000ff */
[----:B------:R-:W-:Y:S01]  /*58f0*/  @P0 STG.E.U16 desc[UR12][R4.64+0x40], R74 ;  /* 0x0000404a04000986 */ /* 0x000fe2000c10150c */
[----:B------:R-:W-:-:S13]  /*5900*/  ISETP.GT.AND P0, PT, R16, 0x8, P1 ;  /* 0x000000081000780c */ /* 0x000fda0000f04270 */
[----:B------:R-:W-:Y:S01]  /*5910*/  @P0 STG.E.U16 desc[UR12][R4.64+0x42], R75 ;  /* 0x0000424b04000986 */ /* 0x000fe2000c10150c */
[----:B------:R-:W-:-:S13]  /*5920*/  ISETP.GT.AND P0, PT, R16, RZ, P5 ;  /* 0x000000ff1000720c */ /* 0x000fda0002f04270 */
[----:B------:R-:W-:Y:S01]  /*5930*/  @P0 STG.E.U16 desc[UR12][R2.64+0x50], R76 ;  /* 0x0000504c02000986 */ /* 0x000fe2000c10150c */
[----:B------:R-:W-:-:S04]  /*5940*/  ISETP.GT.AND P0, PT, R15, 0x29, PT ;  /* 0x000000290f00780c */ /* 0x000fc80003f04270 */
[----:B------:R-:W-:Y:S02]  /*5950*/  ISETP.GT.AND P1, PT, R16, RZ, P0 ;  /* 0x000000ff1000720c */ /* 0x000fe40000724270 */
[----:B------:R-:W-:-:S11]  /*5960*/  P2R R13, PR, RZ, 0x1 ;  /* 0x00000001ff0d7803 */ /* 0x000fd60000000000 */
[----:B------:R-:W-:Y:S01]  /*5970*/  @P1 STG.E.U16 desc[UR12][R2.64+0x52], R77 ;  /* 0x0000524d02001986 */ /* 0x000fe2000c10150c */
[----:B------:R-:W-:-:S13]  /*5980*/  ISETP.GT.AND P1, PT, R16, 0x8, P5 ;  /* 0x000000081000780c */ /* 0x000fda0002f24270 */
[----:B------:R-:W-:Y:S01]  /*5990*/  @P1 STG.E.U16 desc[UR12][R4.64+0x50], R78 ;  /* 0x0000504e04001986 */ /* 0x000fe2000c10150c */
[C---:B------:R-:W-:Y:S02]  /*59a0*/  ISETP.GT.AND P1, PT, R16.reuse, 0x8, P0 ;  /* 0x000000081000780c */ /* 0x040fe40000724270 */
[----:B------:R-:W-:-:S11]  /*59b0*/  ISETP.GT.AND P0, PT, R16, 0x8, P2 ;  /* 0x000000081000780c */ /* 0x000fd60001704270 */
[----:B------:R-:W-:Y:S01]  /*59c0*/  @P1 STG.E.U16 desc[UR12][R4.64+0x52], R79 ;  /* 0x0000524f04001986 */ /* 0x000fe2000c10150c */
[----:B------:R-:W-:-:S13]  /*59d0*/  ISETP.GT.AND P1, PT, R16, RZ, P4 ;  /* 0x000000ff1000720c */ /* 0x000fda0002724270 */
[----:B------:R-:W-:Y:S01]  /*59e0*/  @P1 STG.E.U16 desc[UR12][R2.64+0x60], R80 ;  /* 0x0000605002001986 */ /* 0x000fe2000c10150c */
[----:B------:R-:W-:-:S13]  /*59f0*/  ISETP.GT.AND P1, PT, R16, RZ, P3 ;  /* 0x000000ff1000720c */ /* 0x000fda0001f24270 */
[----:B------:R-:W-:Y:S01]  /*5a00*/  @P1 STG.E.U16 desc[UR12][R2.64+0x62], R81 ;  /* 0x0000625102001986 */ /* 0x000fe2000c10150c */
[----:B------:R-:W-:-:S13]  /*5a10*/  ISETP.GT.AND P1, PT, R16, 0x8, P4 ;  /* 0x000000081000780c */ /* 0x000fda0002724270 */
[----:B------:R-:W-:Y:S01]  /*5a20*/  @P1 STG.E.U16 desc[UR12][R4.64+0x60], R82 ;  /* 0x0000605204001986 */ /* 0x000fe2000c10150c */
[----:B------:R-:W-:-:S13]  /*5a30*/  ISETP.GT.AND P1, PT, R16, 0x8, P3 ;  /* 0x000000081000780c */ /* 0x000fda0001f24270 */
[----:B------:R-:W-:Y:S01]  /*5a40*/  @P1 STG.E.U16 desc[UR12][R4.64+0x62], R83 ;  /* 0x0000625304001986 */ /* 0x000fe2000c10150c */
[----:B------:R-:W-:-:S05]  /*5a50*/  IADD3 R10, P1, R17, R4, RZ ;  /* 0x00000004110a7210 */ /* 0x000fca0007f3e0ff */
[----:B------:R-:W-:Y:S01]  /*5a60*/  IMAD.X R11, R9, 0x1, R5, P1 ;  /* 0x00000001090b7824 */ /* 0x000fe200008e0605 */
[----:B------:R-:W-:-:S13]  /*5a70*/  ISETP.GT.AND P1, PT, R16, RZ, P2 ;  /* 0x000000ff1000720c */ /* 0x000fda0001724270 */
[----:B------:R-:W-:Y:S01]  /*5a80*/  @P1 STG.E.U16 desc[UR12][R2.64+0x70], R84 ;  /* 0x0000705402001986 */ /* 0x000fe2000c10150c */
[----:B------:R-:W-:-:S05]  /*5a90*/  IADD3 R8, P1, R17, R2, RZ ;  /* 0x0000000211087210 */ /* 0x000fca0007f3e0ff */
[----:B------:R-:W-:Y:S01]  /*5aa0*/  IMAD.X R9, R9, 0x1, R3, P1 ;  /* 0x0000000109097824 */ /* 0x000fe200008e0603 */
[----:B------:R-:W-:-:S04]  /*5ab0*/  ISETP.GT.AND P1, PT, R15, 0x39, PT ;  /* 0x000000390f00780c */ /* 0x000fc80003f24270 */
[----:B------:R-:W-:-:S13]  /*5ac0*/  ISETP.GT.AND P5, PT, R16, RZ, P1 ;  /* 0x000000ff1000720c */ /* 0x000fda0000fa4270 */
[----:B------:R0:W-:Y:S01]  /*5ad0*/  @P5 STG.E.U16 desc[UR12][R2.64+0x72], R85 ;  /* 0x0000725502005986 */ /* 0x0001e2000c10150c */
[----:B------:R-:W-:-:S03]  /*5ae0*/  ISETP.GT.AND P5, PT, R15, RZ, PT ;  /* 0x000000ff0f00720c */ /* 0x000fc60003fa4270 */
[----:B------:R-:W-:Y:S01]  /*5af0*/  @P0 STG.E.U16 desc[UR12][R4.64+0x70], R86 ;  /* 0x0000705604000986 */ /* 0x000fe2000c10150c */
[----:B------:R-:W-:-:S13]  /*5b00*/  ISETP.GT.AND P0, PT, R16, 0x8, P1 ;  /* 0x000000081000780c */ /* 0x000fda0000f04270 */
[----:B------:R-:W-:Y:S01]  /*5b10*/  @P0 STG.E.U16 desc[UR12][R4.64+0x72], R87 ;  /* 0x0000725704000986 */ /* 0x000fe2000c10150c */
[C---:B------:R-:W-:Y:S02]  /*5b20*/  ISETP.GT.AND P0, PT, R16.reuse, 0x40, P5 ;  /* 0x000000401000780c */ /* 0x040fe40002f04270 */
[----:B------:R-:W-:-:S11]  /*5b30*/  ISETP.GT.AND P5, PT, R16, 0x48, P5 ;  /* 0x000000481000780c */ /* 0x000fd60002fa4270 */
[----:B------:R-:W-:Y:S01]  /*5b40*/  @P0 STG.E.U16 desc[UR12][R8.64], R24 ;  /* 0x0000001808000986 */ /* 0x000fe2000c10150c */
[C---:B------:R-:W-:Y:S02]  /*5b50*/  ISETP.GT.AND P0, PT, R16.reuse, 0x40, P6 ;  /* 0x000000401000780c */ /* 0x040fe40003704270 */
[----:B------:R-:W-:-:S11]  /*5b60*/  ISETP.GT.AND P6, PT, R16, 0x48, P6 ;  /* 0x000000481000780c */ /* 0x000fd600037c4270 */
[----:B0-----:R-:W-:Y:S02]  /*5b70*/  @P0 IMAD.MOV.U32 R2, RZ, RZ, R8 ;  /* 0x000000ffff020224 */ /* 0x001fe400078e0008 */
[----:B------:R-:W-:-:S05]  /*5b80*/  @P0 IMAD.MOV.U32 R3, RZ, RZ, R9 ;  /* 0x000000ffff030224 */ /* 0x000fca00078e0009 */
[----:B------:R0:W-:Y:S01]  /*5b90*/  @P0 STG.E.U16 desc[UR12][R2.64+0x2], R25 ;  /* 0x0000021902000986 */ /* 0x0001e2000c10150c */
[----:B------:R-:W-:-:S03]  /*5ba0*/  ISETP.NE.AND P0, PT, R13, RZ, PT ;  /* 0x000000ff0d00720c */ /* 0x000fc60003f05270 */
[----:B------:R-:W-:Y:S01]  /*5bb0*/  @P5 STG.E.U16 desc[UR12][R10.64], R26 ;  /* 0x0000001a0a005986 */ /* 0x000fe2000c10150c */
[----:B------:R-:W-:-:S03]  /*5bc0*/  ISETP.NE.AND P5, PT, R12, RZ, PT ;  /* 0x000000ff0c00720c */ /* 0x000fc60003fa5270 */
[----:B------:R-:W-:Y:S01]  /*5bd0*/  @P6 STG.E.U16 desc[UR12][R10.64+0x2], R27 ;  /* 0x0000021b0a006986 */ /* 0x000fe2000c10150c */
[----:B------:R-:W-:-:S04]  /*5be0*/  ISETP.GT.AND P6, PT, R15, 0x8, PT ;  /* 0x000000080f00780c */ /* 0x000fc80003fc4270 */
[----:B------:R-:W-:-:S13]  /*5bf0*/  ISETP.GT.AND P6, PT, R16, 0x40, P6 ;  /* 0x000000401000780c */ /* 0x000fda00037c4270 */
[----:B0-----:R-:W-:Y:S02]  /*5c00*/  @P6 IMAD.MOV.U32 R2, RZ, RZ, R8 ;  /* 0x000000ffff026224 */ /* 0x001fe400078e0008 */
[----:B------:R-:W-:-:S05]  /*5c10*/  @P6 IMAD.MOV.U32 R3, RZ, RZ, R9 ;  /* 0x000000ffff036224 */ /* 0x000fca00078e0009 */
[----:B------:R0:W-:Y:S01]  /*5c20*/  @P6 STG.E.U16 desc[UR12][R2.64+0x10], R28 ;  /* 0x0000101c02006986 */ /* 0x0001e2000c10150c */
[----:B------:R-:W-:-:S04]  /*5c30*/  ISETP.GT.AND P6, PT, R15, 0x9, PT ;  /* 0x000000090f00780c */ /* 0x000fc80003fc4270 */
[----:B------:R-:W-:-:S13]  /*5c40*/  ISETP.GT.AND P6, PT, R16, 0x40, P6 ;  /* 0x000000401000780c */ /* 0x000fda00037c4270 */
[----:B0-----:R-:W-:Y:S02]  /*5c50*/  @P6 IMAD.MOV.U32 R2, RZ, RZ, R8 ;  /* 0x000000ffff026224 */ /* 0x001fe400078e0008 */
[----:B------:R-:W-:-:S05]  /*5c60*/  @P6 IMAD.MOV.U32 R3, RZ, RZ, R9 ;  /* 0x000000ffff036224 */ /* 0x000fca00078e0009 */
[----:B------:R0:W-:Y:S01]  /*5c70*/  @P6 STG.E.U16 desc[UR12][R2.64+0x12], R29 ;  /* 0x0000121d02006986 */ /* 0x0001e2000c10150c */
[----:B------:R-:W-:-:S04]  /*5c80*/  ISETP.GT.AND P6, PT, R15, 0x8, PT ;  /* 0x000000080f00780c */ /* 0x000fc80003fc4270 */
[----:B------:R-:W-:-:S13]  /*5c90*/  ISETP.GT.AND P6, PT, R16, 0x48, P6 ;  /* 0x000000481000780c */ /* 0x000fda00037c4270 */
        /* <DEDUP_REMOVED lines=66> */
[C---:B------:R-:W-:Y:S02]  /*60c0*/  ISETP.GT.AND P6, PT, R16.reuse, 0x40, P5 ;  /* 0x000000401000780c */ /* 0x040fe40002fc4270 */
[----:B------:R-:W-:-:S11]  /*60d0*/  ISETP.GT.AND P5, PT, R16, 0x48, P5 ;  /* 0x000000481000780c */ /* 0x000fd60002fa4270 */
        /* <DEDUP_REMOVED lines=9> */
[----:B------:R-:W-:Y:S01]  /*6170*/  ISETP.GT.AND P4, PT, R16, 0x48, P4 ;  /* 0x000000481000780c */ /* 0x000fe20002784270 */
        /* <DEDUP_REMOVED lines=17> */
[----:B------:R0:W-:Y:S02]  /*6290*/  @P0 STG.E.U16 desc[UR12][R2.64+0x62], R49 ;  /* 0x0000623102000986 */ /* 0x0001e4000c10150c */
        /* <DEDUP_REMOVED lines=8> */
[----:B------:R0:W-:Y:S04]  /*6320*/  @P6 STG.E.U16 desc[UR12][R2.64+0x70], R52 ;  /* 0x0000703402006986 */ /* 0x0001e8000c10150c */
[----:B------:R1:W-:Y:S01]  /*6330*/  @P5 STG.E.U16 desc[UR12][R8.64+0x72], R53 ;  /* 0x0000723508005986 */ /* 0x0003e2000c10150c */
[----:B0-----:R-:W-:Y:S02]  /*6340*/  @P2 IMAD.MOV.U32 R2, RZ, RZ, R6 ;  /* 0x000000ffff022224 */ /* 0x001fe400078e0006 */
[----:B------:R-:W-:-:S05]  /*6350*/  @P2 IMAD.MOV.U32 R3, RZ, RZ, R7 ;  /* 0x000000ffff032224 */ /* 0x000fca00078e0007 */
[----:B------:R1:W-:Y:S01]  /*6360*/  @P2 STG.E.U16 desc[UR12][R2.64+0x70], R54 ;  /* 0x0000703602002986 */ /* 0x0003e2000c10150c */
[----:B------:R-:W-:Y:S05]  /*6370*/  @!P1 EXIT ;  /* 0x000000000000994d */ /* 0x000fea0003800000 */
[----:B------:R-:W-:-:S05]  /*6380*/  F2FP.F16.F32.PACK_AB R0, RZ, R0 ;  /* 0x00000000ff00723e */ /* 0x000fca00000000ff */
[----:B------:R-:W-:Y:S01]  /*6390*/  STG.E.U16 desc[UR12][R6.64+0x72], R0 ;  /* 0x0000720006007986 */ /* 0x000fe2000c10150c */
[----:B------:R-:W-:Y:S05]  /*63a0*/  EXIT ;  /* 0x000000000000794d */ /* 0x000fea0003800000 */
.L_x_14:
[----:B------:R-:W-:-:S13]  /*63b0*/  ISETP.NE.AND P0, PT, R8, RZ, PT ;  /* 0x000000ff0800720c */ /* 0x000fda0003f05270 */
[----:B------:R-:W-:Y:S05]  /*63c0*/  @P0 EXIT ;  /* 0x000000000000094d */ /* 0x000fea0003800000 */
[----:B------:R-:W-:-:S13]  /*63d0*/  ELECT P0, URZ, PT ;  /* 0x00000000003f782f */ /* 0x000fda0003800000 */
[----:B------:R-:W-:Y:S05]  /*63e0*/  @!P0 BRA `(.L_x_151) ;  /* 0x0000000800108947 */ /* 0x000fea0003800000 */
[----:B------:R-:W-:-:S13]  /*63f0*/  ISETP.GE.AND P0, PT, R5, 0x1, PT ;  /* 0x000000010500780c */ /* 0x000fda0003f06270 */
[----:B------:R-:W-:Y:S05]  /*6400*/  @!P0 BRA `(.L_x_151) ;  /* 0x0000000800088947 */ /* 0x000fea0003800000 */
[----:B------:R-:W2:Y:S01]  /*6410*/  S2R R2, SR_CgaCtaId ;  /* 0x0000000000027919 */ /* 0x000ea20000008800 */
[----:B------:R-:W-:Y:S01]  /*6420*/  IMAD.SHL.U32 R22, R11, 0x80, RZ ;  /* 0x000000800b167824 */ /* 0x000fe200078e00ff */
[----:B------:R-:W-:Y:S01]  /*6430*/  ULDC UR4, c[0x0][0x384] ;  /* 0x0000e10000047ab9 */ /* 0x000fe20000000800 */
[----:B------:R-:W-:Y:S01]  /*6440*/  LOP3.LUT P0, RZ, R10, 0x1f, RZ, 0xc0, !PT ;  /* 0x0000001f0aff7812 */ /* 0x000fe2000780c0ff */
[----:B------:R-:W-:Y:S01]  /*6450*/  ULDC UR5, c[0x0][0x388] ;  /* 0x0000e20000057ab9 */ /* 0x000fe20000000800 */
[----:B------:R-:W-:Y:S01]  /*6460*/  IMAD.HI.U32 R4, R22, UR4, RZ ;  /* 0x0000000416047c27 */ /* 0x000fe2000f8e00ff */
[C---:B------:R-:W-:Y:S02]  /*6470*/  ISETP.NE.AND P1, PT, R13.reuse, RZ, PT ;  /* 0x000000ff0d00720c */ /* 0x040fe40003f25270 */
[----:B------:R-:W-:Y:S02]  /*6480*/  CS2R R8, SRZ ;  /* 0x0000000000087805 */ /* 0x000fe4000001ff00 */
[----:B------:R-:W-:Y:S01]  /*6490*/  ISETP.NE.OR P0, PT, R13, RZ, !P0 ;  /* 0x000000ff0d00720c */ /* 0x000fe20004705670 */
[----:B------:R-:W-:Y:S01]  /*64a0*/  IMAD.SHL.U32 R21, R12, 0x40, RZ ;  /* 0x000000400c157824 */ /* 0x000fe200078e00ff */
[----:B------:R-:W-:Y:S01]  /*64b0*/  LOP3.LUT R23, R3, 0x2, RZ, 0xfc, !PT ;  /* 0x0000000203177812 */ /* 0x000fe200078efcff */
[----:B------:R-:W-:Y:S01]  /*64c0*/  VIADD R24, R5, 0x1 ;  /* 0x0000000105187836 */ /* 0x000fe20000000000 */
[----:B------:R-:W-:Y:S01]  /*64d0*/  CS2R R10, SRZ ;  /* 0x00000000000a7805 */ /* 0x000fe2000001ff00 */
[----:B0-----:R-:W-:Y:S01]  /*64e0*/  IMAD.MOV.U32 R6, RZ, RZ, 0x1 ;  /* 0x00000001ff067424 */ /* 0x001fe200078e00ff */
[----:B------:R-:W-:Y:S01]  /*64f0*/  SHF.R.U32.HI R4, RZ, UR5, R4 ;  /* 0x00000005ff047c19 */ /* 0x000fe20008011604 */
[----:B------:R-:W-:-:S02]  /*6500*/  IMAD.MOV.U32 R7, RZ, RZ, RZ ;  /* 0x000000ffff077224 */ /* 0x000fc400078e00ff */
[C---:B--2--5:R-:W-:Y:S02]  /*6510*/  IMAD.SHL.U32 R0, R2.reuse, 0x800, RZ ;  /* 0x0000080002007824 */ /* 0x064fe400078e00ff */
[----:B------:R-:W-:-:S03]  /*6520*/  IMAD.SHL.U32 R2, R2, 0x20, RZ ;  /* 0x0000002002027824 */ /* 0x000fc600078e00ff */
[----:B------:R-:W-:-:S07]  /*6530*/  LOP3.LUT R0, R0, 0x800, RZ, 0xc0, !PT ;  /* 0x0000080000007812 */ /* 0x000fce00078ec0ff */
.L_x_155:
[----:B------:R-:W4:Y:S01]  /*6540*/  S2R R13, SR_CgaCtaId ;  /* 0x00000000000d7919 */ /* 0x000f220000008800 */
[----:B------:R-:W-:-:S04]  /*6550*/  MOV R12, 0x400 ;  /* 0x00000400000c7802 */ /* 0x000fc80000000f00 */
[----:B----4-:R-:W-:Y:S02]  /*6560*/  LEA R14, R13, R12, 0x18 ;  /* 0x0000000c0d0e7211 */ /* 0x010fe400078ec0ff */
[----:B------:R-:W-:-:S03]  /*6570*/  SHF.L.U32 R12, R6, 0x1f, RZ ;  /* 0x0000001f060c7819 */ /* 0x000fc600000006ff */
[----:B------:R-:W-:-:S07]  /*6580*/  IMAD R13, R7, 0x8, R14 ;  /* 0x00000008070d7824 */ /* 0x000fce00078e020e */
.L_x_152:
[----:B0-----:R0:W1:Y:S02]  /*6590*/  SYNCS.PHASECHK.TRANS64.TRYWAIT P2, [R13+URZ+0x36048], R12 ;  /* 0x0360480c0d0075a7 */ /* 0x001064000804017f */
[----:B-1----:R-:W-:Y:S05]  /*65a0*/  @!P2 NANOSLEEP.SYNCS 0x989680 ;  /* 0x009896800000a95d */ /* 0x002fea0003900000 */
[----:B------:R-:W1:Y:S02]  /*65b0*/  @!P2 SYNCS.PHASECHK.TRANS64 P2, [R13+URZ+0x36048], R12 ;  /* 0x0360480c0d00a5a7 */ /* 0x000e64000804007f */
[----:B-1----:R-:W-:Y:S05]  /*65c0*/  @!P2 BRA `(.L_x_152) ;  /* 0xfffffffc00f0a947 */ /* 0x002fea000383ffff */
[----:B0-----:R-:W0:Y:S02]  /*65d0*/  @!P1 LDC R12, c[0x0][0x580] ;  /* 0x00016000ff0c9b82 */ /* 0x001e240000000800 */
[----:B0-----:R0:W-:Y:S02]  /*65e0*/  @!P1 SYNCS.ARRIVE.TRANS64 RZ, [R13+URZ+0x36000], R12 ;  /* 0x0360000c0dff99a7 */ /* 0x0011e4000800003f */
[----:B0-----:R-:W-:-:S04]  /*65f0*/  PRMT R12, R23, 0x9910, RZ ;  /* 0x00009910170c7816 */ /* 0x001fc800000000ff */
[----:B------:R-:W-:-:S13]  /*6600*/  ISETP.NE.AND P2, PT, R12, 0x2, PT ;  /* 0x000000020c00780c */ /* 0x000fda0003f45270 */
[----:B------:R-:W-:Y:S05]  /*6610*/  @P2 BRA `(.L_x_153) ;  /* 0x0000000000042947 */ /* 0x000fea0003800000 */
[----:B------:R-:W-:Y:S01]  /*6620*/  BPT.TRAP 0x1 ;  /* 0x000000040000795c */ /* 0x000fe20000300000 */
.L_x_153:
[----:B------:R-:W-:Y:S05]  /*6630*/  @P0 BRA `(.L_x_154) ;  /* 0x0000000000040947 */ /* 0x000fea0003800000 */
[----:B------:R-:W-:Y:S01]  /*6640*/  BPT.TRAP 0x1 ;  /* 0x000000040000795c */ /* 0x000fe20000300000 */
.L_x_154:
[----:B---3--:R-:W0:Y:S01]  /*6650*/  LDC R15, c[0x0][0x380] ;  /* 0x0000e000ff0f7b82 */ /* 0x008e220000000800 */
[----:B------:R-:W-:Y:S01]  /*6660*/  R2UR UR4, R4 ;  /* 0x00000000040472ca */ /* 0x000fe200000e0000 */
[----:B------:R-:W-:Y:S01]  /*6670*/  ULDC UR24, c[0x0][0x38c] ;  /* 0x0000e30000187ab9 */ /* 0x000fe20000000800 */
[----:B------:R-:W-:Y:S01]  /*6680*/  R2UR UR13, R22 ;  /* 0x00000000160d72ca */ /* 0x000fe200000e0000 */
[----:B------:R-:W-:Y:S01]  /*6690*/  UISETP.NE.AND UP0, UPT, UR24, 0x1, UPT ;  /* 0x000000011800788c */ /* 0x000fe2000bf05270 */
[----:B------:R-:W-:Y:S01]  /*66a0*/  R2UR UR17, R13 ;  /* 0x000000000d1172ca */ /* 0x000fe200000e0000 */
[----:B------:R-:W-:Y:S01]  /*66b0*/  ULDC UR12, c[0x0][0x3ec] ;  /* 0x0000fb00000c7ab9 */ /* 0x000fe20000000800 */
[----:B------:R-:W-:Y:S01]  /*66c0*/  R2UR UR10, R14 ;  /* 0x000000000e0a72ca */ /* 0x000fe200000e0000 */
[----:B------:R-:W1:Y:S01]  /*66d0*/  LDC.64 R16, c[0x0][0x3f8] ;  /* 0x0000fe00ff107b82 */ /* 0x000e620000000a00 */
[----:B------:R-:W-:Y:S01]  /*66e0*/  R2UR UR16, R7 ;  /* 0x00000000071072ca */ /* 0x000fe200000e0000 */
[----:B------:R-:W-:Y:S01]  /*66f0*/  VIADD R24, R24, 0xffffffff ;  /* 0xffffffff18187836 */ /* 0x000fe20000000000 */
[----:B------:R-:W-:Y:S01]  /*6700*/  R2UR UR18, R10 ;  /* 0x000000000a1272ca */ /* 0x000fe200000e0000 */
[----:B------:R-:W-:Y:S01]  /*6710*/  ULDC.64 UR28, c[0x0][0x198] ;  /* 0x00006600001c7ab9 */ /* 0x000fe20000000a00 */
[----:B------:R-:W-:Y:S01]  /*6720*/  R2UR UR31, R2 ;  /* 0x00000000021f72ca */ /* 0x000fe200000e0000 */
[----:B------:R-:W-:Y:S01]  /*6730*/  ULDC.64 UR20, c[0x0][0x3f0] ;  /* 0x0000fc0000147ab9 */ /* 0x000fe20000000a00 */
[----:B------:R-:W-:Y:S01]  /*6740*/  @UP0 ULDC.64 UR8, c[0x0][0x390] ;  /* 0x0000e40000080ab9 */ /* 0x000fe20000000a00 */
[----:B------:R-:W1:Y:S01]  /*6750*/  LDC.64 R18, c[0x0][0x3d0] ;  /* 0x0000f400ff127b82 */ /* 0x000e620000000a00 */
[----:B------:R-:W-:Y:S01]  /*6760*/  ISETP.GT.AND P6, PT, R24, 0x1, PT ;  /* 0x000000011800780c */ /* 0x000fe20003fc4270 */
[----:B------:R-:W-:Y:S01]  /*6770*/  UIADD3 UR17, UR17, 0x36000, URZ ;  /* 0x0003600011117890 */ /* 0x000fe2000fffe03f */
[----:B------:R-:W-:Y:S01]  /*6780*/  UMOV UR33, 0x30000 ;  /* 0x0003000000217882 */ /* 0x000fe20000000000 */
[----:B------:R-:W-:-:S02]  /*6790*/  UMOV UR26, 0x0 ;  /* 0x00000000001a7882 */ /* 0x000fc40000000000 */
[----:B------:R-:W-:Y:S01]  /*67a0*/  ULEA UR16, UR16, UR10, 0xe ;  /* 0x0000000a10107291 */ /* 0x000fe2000f8e703f */
[----:B0-----:R-:W-:Y:S01]  /*67b0*/  ISETP.NE.AND P2, PT, R15, 0x1, PT ;  /* 0x000000010f00780c */ /* 0x001fe20003f45270 */
[----:B------:R-:W0:Y:S01]  /*67c0*/  LDC R20, c[0x0][0x400] ;  /* 0x00010000ff147b82 */ /* 0x000e220000000800 */
[----:B------:R-:W-:Y:S01]  /*67d0*/  USHF.L.U32 UR18, UR18, 0x6, URZ ;  /* 0x0000000612127899 */ /* 0x000fe2000800063f */
[----:B------:R-:W-:-:S10]  /*67e0*/  UMOV UR27, 0x10000000 ;  /* 0x10000000001b7882 */ /* 0x000fd40000000000 */
[----:B------:R-:W-:Y:S01]  /*67f0*/  @P2 IMAD.U32 R12, RZ, RZ, UR4 ;  /* 0x00000004ff0c2e24 */ /* 0x000fe2000f8e00ff */
[----:B------:R-:W-:Y:S01]  /*6800*/  ULDC.64 UR4, c[0x0][0x3c8] ;  /* 0x0000f20000047ab9 */ /* 0x000fe20000000a00 */
[----:B-1----:R-:W-:-:S03]  /*6810*/  IMAD R13, R9, R18, R17 ;  /* 0x00000012090d7224 */ /* 0x002fc600078e0211 */
[----:B------:R-:W-:Y:S01]  /*6820*/  @P2 R2UR UR13, R12 ;  /* 0x000000000c0d22ca */ /* 0x000fe200000e0000 */
[C---:B------:R-:W-:Y:S02]  /*6830*/  IMAD R12, R7.reuse, 0x1000, R0 ;  /* 0x00001000070c7824 */ /* 0x040fe400078e0200 */
[----:B------:R-:W-:Y:S02]  /*6840*/  VIADD R7, R7, 0x1 ;  /* 0x0000000107077836 */ /* 0x000fe40000000000 */
[----:B------:R-:W-:Y:S02]  /*6850*/  IMAD R12, R12, 0x2, R14 ;  /* 0x000000020c0c7824 */ /* 0x000fe400078e020e */
[----:B------:R-:W-:Y:S01]  /*6860*/  VIADD R14, R10, 0x1 ;  /* 0x000000010a0e7836 */ /* 0x000fe20000000000 */
[----:B------:R-:W-:Y:S01]  /*6870*/  ISETP.NE.AND P5, PT, R7, 0x9, PT ;  /* 0x000000090700780c */ /* 0x000fe20003fa5270 */
[----:B0-----:R-:W-:Y:S01]  /*6880*/  IMAD R10, R8, R19, R20 ;  /* 0x00000013080a7224 */ /* 0x001fe200078e0214 */
[----:B------:R-:W-:Y:S01]  /*6890*/  R2UR UR23, R12 ;  /* 0x000000000c1772ca */ /* 0x000fe200000e0000 */
[----:B------:R-:W-:Y:S01]  /*68a0*/  IMAD R12, R11, UR5, R16 ;  /* 0x000000050b0c7c24 */ /* 0x000fe2000f8e0210 */
[----:B------:R-:W-:Y:S01]  /*68b0*/  ISETP.NE.AND P2, PT, R14, UR15, PT ;  /* 0x0000000f0e007c0c */ /* 0x000fe2000bf45270 */
[----:B------:R-:W0:Y:S01]  /*68c0*/  LDC.64 R16, c[0x0][0x3e0] ;  /* 0x0000f800ff107b82 */ /* 0x000e220000000a00 */
[----:B------:R-:W-:Y:S01]  /*68d0*/  UIMAD.WIDE.U32 UR6, UR13, UR8, URZ ;  /* 0x000000080d0672a5 */ /* 0x000fe2000f8e003f */
[----:B------:R-:W-:Y:S01]  /*68e0*/  IMAD.U32 R13, R13, 0x20, R12 ;  /* 0x000000200d0d7824 */ /* 0x000fe200078e000c */
[----:B------:R-:W-:Y:S01]  /*68f0*/  UIADD3 UR6, -UR13, URZ, URZ ;  /* 0x0000003f0d067290 */ /* 0x000fe2000fffe13f */
[----:B------:R-:W-:Y:S01]  /*6900*/  VIADD R12, R9, 0x1 ;  /* 0x00000001090c7836 */ /* 0x000fe20000000000 */
[----:B------:R-:W-:Y:S01]  /*6910*/  UMOV UR14, UR13 ;  /* 0x0000000d000e7c82 */ /* 0x000fe20008000000 */
[----:B------:R-:W-:Y:S01]  /*6920*/  ULDC UR5, c[0x0][0x398] ;  /* 0x0000e60000057ab9 */ /* 0x000fe20000000800 */
[----:B------:R-:W-:Y:S01]  /*6930*/  @UP0 USHF.R.U32.HI UR14, URZ, UR9, UR7 ;  /* 0x000000093f0e0299 */ /* 0x000fe20008011607 */
[----:B------:R-:W-:Y:S01]  /*6940*/  IMAD.U32 R10, R10, 0x400, R13 ;  /* 0x000004000a0a7824 */ /* 0x000fe200078e000d */
[----:B------:R-:W-:Y:S01]  /*6950*/  UISETP.NE.AND UP0, UPT, UR5, 0x1, UPT ;  /* 0x000000010500788c */ /* 0x000fe2000bf05270 */
[----:B------:R-:W-:Y:S01]  /*6960*/  IMAD R15, R15, UR6, R22 ;  /* 0x000000060f0f7c24 */ /* 0x000fe2000f8e0216 */
[----:B------:R-:W-:Y:S01]  /*6970*/  UIADD3 UR25, -UR14, URZ, URZ ;  /* 0x0000003f0e197290 */ /* 0x000fe2000fffe13f */
[----:B------:R-:W-:Y:S01]  /*6980*/  VIADD R13, R8, 0x1 ;  /* 0x00000001080d7836 */ /* 0x000fe20000000000 */
[----:B------:R-:W-:Y:S01]  /*6990*/  R2UR UR30, R10 ;  /* 0x000000000a1e72ca */ /* 0x000fe200000e0000 */
[----:B------:R-:W-:Y:S01]  /*69a0*/  UMOV UR22, UR14 ;  /* 0x0000000e00167c82 */ /* 0x000fe20008000000 */
[----:B------:R-:W-:Y:S01]  /*69b0*/  R2UR UR19, R15 ;  /* 0x000000000f1372ca */ /* 0x000fe200000e0000 */
[----:B------:R-:W-:Y:S01]  /*69c0*/  VIADD R15, R11, 0x1 ;  /* 0x000000010b0f7836 */ /* 0x000fe20000000000 */
[----:B------:R-:W-:Y:S01]  /*69d0*/  ULDC.64 UR8, c[0x0][0x3c0] ;  /* 0x0000f00000087ab9 */ /* 0x000fe20000000a00 */
[----:B------:R-:W-:Y:S01]  /*69e0*/  @P2 IMAD.MOV R15, RZ, RZ, R11 ;  /* 0x000000ffff0f2224 */ /* 0x000fe200078e020b */
[----:B------:R-:W-:Y:S01]  /*69f0*/  UIADD3 UR6, UP1, UR28, 0xf0, URZ ;  /* 0x000000f01c067890 */ /* 0x000fe2000ff3e03f */
[----:B------:R-:W-:Y:S01]  /*6a00*/  SEL R10, R14, RZ, P2 ;  /* 0x000000ff0e0a7207 */ /* 0x000fe20001000000 */
[----:B------:R-:W-:Y:S01]  /*6a10*/  @UP0 ULDC UR10, c[0x0][0x39c] ;  /* 0x0000e700000a0ab9 */ /* 0x000fe20000000800 */
[----:B------:R-:W-:Y:S01]  /*6a20*/  @UP0 ULDC UR32, c[0x0][0x3a0] ;  /* 0x0000e80000200ab9 */ /* 0x000fe20000000800 */
[----:B------:R-:W-:Y:S01]  /*6a30*/  UIMAD.WIDE.U32 UR10, UR14, UR10, URZ ;  /* 0x0000000a0e0a72a5 */ /* 0x000fe2000f8e003f */
[----:B0-----:R-:W-:Y:S01]  /*6a40*/  ISETP.NE.AND P3, PT, R15, R16, PT ;  /* 0x000000100f00720c */ /* 0x001fe20003f65270 */
[----:B------:R-:W-:Y:S01]  /*6a50*/  UIADD3 UR28, UP2, UR28, 0x270, URZ ;  /* 0x000002701c1c7890 */ /* 0x000fe2000ff5e03f */
[----:B------:R-:W-:Y:S01]  /*6a60*/  SEL R7, R7, RZ, P5 ;  /* 0x000000ff07077207 */ /* 0x000fe20002800000 */
[----:B------:R-:W-:-:S02]  /*6a70*/  @UP0 USHF.R.U32.HI UR22, URZ, UR32, UR11 ;  /* 0x000000203f160299 */ /* 0x000fc4000801160b */
[----:B------:R-:W-:Y:S01]  /*6a80*/  UIMAD UR19, UR19, UR8, UR12 ;  /* 0x00000008131372a4 */ /* 0x000fe2000f8e020c */
[----:B------:R-:W-:Y:S01]  /*6a90*/  R2UR UR12, R11 ;  /* 0x000000000b0c72ca */ /* 0x000fe200000e0000 */
[----:B------:R-:W-:Y:S01]  /*6aa0*/  UIADD3 UR10, -UR22, URZ, URZ ;  /* 0x0000003f160a7290 */ /* 0x000fe2000fffe13f */
[----:B------:R-:W-:Y:S01]  /*6ab0*/  SEL R11, R15, RZ, P3 ;  /* 0x000000ff0f0b7207 */ /* 0x000fe20001800000 */
[----:B------:R-:W-:Y:S01]  /*6ac0*/  UIMAD UR8, UR24, UR25, UR13 ;  /* 0x00000019180872a4 */ /* 0x000fe2000f8e020d */
[----:B------:R-:W-:Y:S01]  /*6ad0*/  R2UR UR13, R9 ;  /* 0x00000000090d72ca */ /* 0x000fe200000e0000 */
[----:B------:R-:W-:Y:S01]  /*6ae0*/  UIMAD UR5, UR5, UR10, UR14 ;  /* 0x0000000a050572a4 */ /* 0x000fe2000f8e020e */
[----:B------:R-:W-:Y:S01]  /*6af0*/  R2UR UR14, R8 ;  /* 0x00000000080e72ca */ /* 0x000fe200000e0000 */
[----:B------:R-:W-:Y:S01]  /*6b00*/  @P3 IMAD.MOV R12, RZ, RZ, R9 ;  /* 0x000000ffff0c3224 */ /* 0x000fe200078e0209 */
[----:B------:R-:W-:Y:S01]  /*6b10*/  R2UR UR10, R21 ;  /* 0x00000000150a72ca */ /* 0x000fe200000e0000 */
[----:B------:R-:W-:Y:S01]  /*6b20*/  UIMAD UR21, UR5, UR4, UR21 ;  /* 0x00000004051572a4 */ /* 0x000fe2000f8e0215 */
[----:B------:R-:W-:Y:S01]  /*6b30*/  SEL R9, RZ, 0x1, P5 ;  /* 0x00000001ff097807 */ /* 0x000fe20002800000 */
[----:B------:R-:W-:Y:S01]  /*6b40*/  UIADD3.X UR7, URZ, UR29, URZ, UP1, !UPT ;  /* 0x0000001d3f077290 */ /* 0x000fe20008ffe43f */
[----:B------:R-:W-:Y:S01]  /*6b50*/  ISETP.NE.AND P4, PT, R12, R17, PT ;  /* 0x000000110c00720c */ /* 0x000fe20003f85270 */
[----:B------:R-:W-:Y:S01]  /*6b60*/  UIMAD UR20, UR8, UR9, UR20 ;  /* 0x00000009081472a4 */ /* 0x000fe2000f8e0214 */
[----:B------:R-:W-:Y:S01]  /*6b70*/  LOP3.LUT R6, R6, R9, RZ, 0x3c, !PT ;  /* 0x0000000906067212 */ /* 0x000fe200078e3cff */
[----:B------:R-:W-:Y:S01]  /*6b80*/  UPRMT UR4, UR30, 0x5410, URZ ;  /* 0x000054101e047896 */ /* 0x000fe2000800003f */
[----:B------:R-:W-:Y:S01]  /*6b90*/  SEL R9, R12, RZ, P4 ;  /* 0x000000ff0c097207 */ /* 0x000fe20002000000 */
[----:B------:R-:W-:-:S02]  /*6ba0*/  ULOP3.LUT UR11, UR18, 0x20, UR31, 0xf8, !UPT ;  /* 0x00000020120b7892 */ /* 0x000fc4000f8ef81f */
[----:B------:R-:W-:Y:S02]  /*6bb0*/  UIADD3 UR8, UR23, 0x24000, URZ ;  /* 0x0002400017087890 */ /* 0x000fe4000fffe03f */
[----:B------:R-:W-:Y:S01]  /*6bc0*/  UIADD3.X UR29, URZ, UR29, URZ, UP2, !UPT ;  /* 0x0000001d3f1d7290 */ /* 0x000fe200097fe43f */
[----:B------:R-:W-:Y:S02]  /*6bd0*/  UMOV UR9, UR17 ;  /* 0x0000001100097c82 */ /* 0x000fe40008000000 */
[----:B------:R1:W-:Y:S01]  /*6be0*/  UTMALDG.5D.IM2COL [UR16], [UR6], UR4 ;  /* 0x00000010060073b4 */ /* 0x0003e20008060004 */
[----:B------:R-:W-:-:S04]  /*6bf0*/  @P4 IMAD.MOV R13, RZ, RZ, R8 ;  /* 0x000000ffff0d4224 */ /* 0x000fc800078e0208 */
[----:B------:R-:W-:Y:S01]  /*6c00*/  IMAD.MOV.U32 R8, RZ, RZ, R13 ;  /* 0x000000ffff087224 */ /* 0x000fe200078e000d */
[----:B------:R1:W-:Y:S02]  /*6c10*/  UTMALDG.5D.MULTICAST [UR8], [UR28], UR33, desc[UR26] ;  /* 0x00001a081c0073b4 */ /* 0x0003e40008021821 */
[----:B-1----:R-:W-:Y:S05]  /*6c20*/  @P6 BRA `(.L_x_155) ;  /* 0xfffffff800446947 */ /* 0x002fea000383ffff */
.L_x_151:
[----:B------:R-:W-:Y:S01]  /*6c30*/  ISETP.GE.U32.AND P2, PT, R5, 0x9, PT ;  /* 0x000000090500780c */ /* 0x000fe20003f46070 */
[----:B------:R-:W-:Y:S05]  /*6c40*/  WARPSYNC.ALL ;  /* 0x0000000000007948 */ /* 0x000fea0003800000 */
[----:B------:R-:W-:-:S07]  /*6c50*/  ELECT P1, URZ, PT ;  /* 0x00000000003f782f */ /* 0x000fce0003820000 */
[----:B0-----:R-:W-:-:S05]  /*6c60*/  @P2 IMAD.WIDE.U32 R6, R5, 0x38e38e39, RZ ;  /* 0x38e38e3905062825 */ /* 0x001fca00078e00ff */
[----:B--2--5:R-:W-:-:S04]  /*6c70*/  @P2 SHF.R.U32.HI R0, RZ, 0x1, R7 ;  /* 0x00000001ff002819 */ /* 0x024fc80000011607 */
[----:B------:R-:W-:-:S04]  /*6c80*/  @P2 LOP3.LUT R0, R0, 0x1, RZ, 0xc0, !PT ;  /* 0x0000000100002812 */ /* 0x000fc800078ec0ff */
[----:B------:R-:W-:Y:S01]  /*6c90*/  @P2 ISETP.NE.U32.AND P0, PT, R0, 0x1, PT ;  /* 0x000000010000280c */ /* 0x000fe20003f05070 */
[----:B------:R-:W-:-:S12]  /*6ca0*/  @!P1 EXIT ;  /* 0x000000000000994d */ /* 0x000fd80003800000 */
[----:B------:R-:W-:Y:S01]  /*6cb0*/  LOP3.LUT R3, R3, 0x2, RZ, 0xfc, !PT ;  /* 0x0000000203037812 */ /* 0x000fe200078efcff */
[----:B------:R-:W-:Y:S01]  /*6cc0*/  IMAD.MOV.U32 R0, RZ, RZ, 0x1 ;  /* 0x00000001ff007424 */ /* 0x000fe200078e00ff */
[----:B------:R-:W-:Y:S02]  /*6cd0*/  @P2 ISETP.NE.U32.AND.EX P0, PT, RZ, RZ, PT, P0 ;  /* 0x000000ffff00220c */ /* 0x000fe40003f05100 */
[----:B------:R-:W-:Y:S02]  /*6ce0*/  ISETP.NE.AND P1, PT, R3, 0x3, PT ;  /* 0x000000030300780c */ /* 0x000fe40003f25270 */
[----:B------:R-:W-:-:S11]  /*6cf0*/  @P2 SEL R0, RZ, 0x1, !P0 ;  /* 0x00000001ff002807 */ /* 0x000fd60004000000 */
[----:B------:R-:W-:Y:S05]  /*6d00*/  @!P1 BRA `(.L_x_156) ;  /* 0x0000000000049947 */ /* 0x000fea0003800000 */
[----:B------:R-:W-:Y:S01]  /*6d10*/  BPT.TRAP 0x1 ;  /* 0x000000040000795c */ /* 0x000fe20000300000 */
.L_x_156:
[----:B------:R-:W0:Y:S01]  /*6d20*/  S2R R7, SR_CgaCtaId ;  /* 0x0000000000077919 */ /* 0x000e220000008800 */
[----:B------:R-:W-:Y:S01]  /*6d30*/  IMAD.WIDE.U32 R2, R5, 0x38e38e39, RZ ;  /* 0x38e38e3905027825 */ /* 0x000fe200078e00ff */
[----:B------:R-:W-:-:S04]  /*6d40*/  MOV R4, 0x400 ;  /* 0x0000040000047802 */ /* 0x000fc80000000f00 */
[----:B------:R-:W-:-:S05]  /*6d50*/  SHF.R.U32.HI R2, RZ, 0x1, R3 ;  /* 0x00000001ff027819 */ /* 0x000fca0000011603 */
[----:B------:R-:W-:Y:S01]  /*6d60*/  IMAD R5, R2, -0x9, R5 ;  /* 0xfffffff702057824 */ /* 0x000fe200078e0205 */
[----:B0-----:R-:W-:-:S05]  /*6d70*/  LEA R4, R7, R4, 0x18 ;  /* 0x0000000407047211 */ /* 0x001fca00078ec0ff */
[----:B------:R-:W-:Y:S01]  /*6d80*/  VIADD R2, R4, 0x36048 ;  /* 0x0003604804027836 */ /* 0x000fe20000000000 */
[----:B------:R-:W-:-:S03]  /*6d90*/  SHF.L.U32 R4, R0, 0x1f, RZ ;  /* 0x0000001f00047819 */ /* 0x000fc600000006ff */
[----:B------:R-:W-:-:S07]  /*6da0*/  IMAD R3, R5, 0x8, R2 ;  /* 0x0000000805037824 */ /* 0x000fce00078e0202 */
.L_x_157:
[----:B0-----:R0:W1:Y:S02]  /*6db0*/  SYNCS.PHASECHK.TRANS64.TRYWAIT P0, [R3+URZ], R4 ;  /* 0x00000004030075a7 */ /* 0x001064000800017f */
[----:B-1----:R-:W-:Y:S05]  /*6dc0*/  @!P0 NANOSLEEP.SYNCS 0x989680 ;  /* 0x009896800000895d */ /* 0x002fea0003900000 */
[----:B------:R-:W1:Y:S02]  /*6dd0*/  @!P0 SYNCS.PHASECHK.TRANS64 P0, [R3+URZ], R4 ;  /* 0x00000004030085a7 */ /* 0x000e64000800007f */
[----:B-1----:R-:W-:Y:S05]  /*6de0*/  @!P0 BRA `(.L_x_157) ;  /* 0xfffffffc00f08947 */ /* 0x002fea000383ffff */
[----:B------:R-:W-:-:S05]  /*6df0*/  VIADD R5, R5, 0x1 ;  /* 0x0000000105057836 */ /* 0x000fca0000000000 */
[----:B------:R-:W-:-:S04]  /*6e00*/  ISETP.NE.AND P0, PT, R5, 0x9, PT ;  /* 0x000000090500780c */ /* 0x000fc80003f05270 */
[----:B0-----:R-:W-:Y:S02]  /*6e10*/  SEL R3, RZ, 0x1, P0 ;  /* 0x00000001ff037807 */ /* 0x001fe40000000000 */
[----:B------:R-:W-:Y:S02]  /*6e20*/  SEL R5, R5, RZ, P0 ;  /* 0x000000ff05057207 */ /* 0x000fe40000000000 */
[----:B------:R-:W-:-:S03]  /*6e30*/  LOP3.LUT R7, R0, R3, RZ, 0x3c, !PT ;  /* 0x0000000300077212 */ /* 0x000fc600078e3cff */
[----:B------:R-:W-:Y:S01]  /*6e40*/  IMAD R0, R5, 0x8, R2 ;  /* 0x0000000805007824 */ /* 0x000fe200078e0202 */
[----:B------:R-:W-:-:S07]  /*6e50*/  SHF.L.U32 R3, R7, 0x1f, RZ ;  /* 0x0000001f07037819 */ /* 0x000fce00000006ff */
.L_x_158:
        /* <DEDUP_REMOVED lines=11> */
.L_x_159:
        /* <DEDUP_REMOVED lines=11> */
.L_x_160:
        /* <DEDUP_REMOVED lines=11> */
.L_x_161:
        /* <DEDUP_REMOVED lines=11> */
.L_x_162:
        /* <DEDUP_REMOVED lines=11> */
.L_x_163:
        /* <DEDUP_REMOVED lines=11> */
.L_x_164:
        /* <DEDUP_REMOVED lines=11> */
.L_x_165:
[----:B0-----:R0:W1:Y:S02]  /*7330*/  SYNCS.PHASECHK.TRANS64.TRYWAIT P0, [R5+URZ], R0 ;  /* 0x00000000050075a7 */ /* 0x001064000800017f */
[----:B-1----:R-:W-:Y:S05]  /*7340*/  @!P0 NANOSLEEP.SYNCS 0x989680 ;  /* 0x009896800000895d */ /* 0x002fea0003900000 */
[----:B------:R-:W1:Y:S02]  /*7350*/  @!P0 SYNCS.PHASECHK.TRANS64 P0, [R5+URZ], R0 ;  /* 0x00000000050085a7 */ /* 0x000e64000800007f */
[----:B-1----:R-:W-:Y:S05]  /*7360*/  @P0 EXIT ;  /* 0x000000000000094d */ /* 0x002fea0003800000 */
[----:B------:R-:W-:Y:S05]  /*7370*/  BRA `(.L_x_165) ;  /* 0xfffffffc00ec7947 */ /* 0x000fea000383ffff */
.L_x_166:
[----:B------:R-:W-:-:S00]  /*7380*/  BRA `(.L_x_166) ;  /* 0xfffffffc00fc7947 */ /* 0x000fc0000383ffff */
[----:B------:R-:W-:-:S00]  /*7390*/  NOP ;  /* 0x0000000000007918 */ /* 0x000fc00000000000 */
        /* <DEDUP_REMOVED lines=14> */
.L_x_167:


//--------------------- .nv.shared._ZN7cutlass13device_kernelINS_4conv6kernel13ConvUniversalINS1_16ConvProblemShapeILNS1_8OperatorE1ELi3EEENS1_10collective14CollectiveConvINS1_46MainloopSm90TmaGmmaWarpSpecializedImplicitGemmILS5_1ELi9ELi3EN4cute5tupleIJNSA_1CILi2EEENSC_ILi1EEESE_EEENS1_36KernelImplicitTmaWarpSpecializedSm90ELi1EEENSB_IJNSC_ILi128EEENSC_ILi64EEENSB_IJSJ_EEEEEENS_6half_tESM_NSA_8TiledMMAINSA_8MMA_AtomIJNSA_4SM904GMMA25MMA_64x64x16_F32F16F16_SSILNSQ_5MajorE0ELSS_1ELNSQ_7ScaleInE1ELST_1EEEEEENSA_6LayoutINSB_IJSE_SE_SE_EEENSB_IJNSC_ILi0EEESY_SY_EEEEENSB_IJNSA_10UnderscoreES11_S11_EEEEENS7_6detail26Sm90ImplicitGemmTileTraitsINSA_20SM90_TMA_LOAD_IM2COLENSA_14ComposedLayoutINSA_7SwizzleILi3ELi4ELi3EEENSA_18smem_ptr_flag_bitsILi16EEENSW_INSB_IJNSB_IJNSC_ILi8EEENSC_ILi16EEEEEENSB_IJSJ_SE_EEENSB_IJSE_NSC_ILi9EEEEEEEEENSB_IJNSB_IJSJ_NSC_ILi512EEEEEENSB_IJSE_SY_EEENSB_IJSY_NSC_ILi8192EEEEEEEEEEEEEvEENS15_INSA_23SM90_TMA_LOAD_MULTICASTENS17_IS19_S1B_NSW_INSB_IJS1F_NSB_IJS1C_S1C_EEES1H_EEENSB_IJS1L_S1K_NSB_IJSY_NSC_ILi4096EEEEEEEEEEEEEvEEEENS_8epilogue10collective6detail29Sm90TmaWarpSpecializedAdapterINS23_15DefaultEpilogueISM_NSB_IJNSB_IJllllEEESE_SY_EEES28_NS22_6thread17LinearCombinationISM_Li1EffLNS29_9ScaleType4KindE0ELNS_15FloatRoundStyleE2ESM_EENS_4gemm15EpilogueDefaultEEEEEvvEEEEvNT_6ParamsE --------------------------
	.section	.nv.shared._ZN7cutlass13device_kernelINS_4conv6kernel13ConvUniversalINS1_16ConvProblemShapeILNS1_8OperatorE1ELi3EEENS1_10collective14CollectiveConvINS1_46MainloopSm90TmaGmmaWarpSpecializedImplicitGemmILS5_1ELi9ELi3EN4cute5tupleIJNSA_1CILi2EEENSC_ILi1EEESE_EEENS1_36KernelImplicitTmaWarpSpecializedSm90ELi1EEENSB_IJNSC_ILi128EEENSC_ILi64EEENSB_IJSJ_EEEEEENS_6half_tESM_NSA_8TiledMMAINSA_8MMA_AtomIJNSA_4SM904GMMA25MMA_64x64x16_F32F16F16_SSILNSQ_5MajorE0ELSS_1ELNSQ_7ScaleInE1ELST_1EEEEEENSA_6LayoutINSB_IJSE_SE_SE_EEENSB_IJNSC_ILi0EEESY_SY_EEEEENSB_IJNSA_10UnderscoreES11_S11_EEEEENS7_6detail26Sm90ImplicitGemmTileTraitsINSA_20SM90_TMA_LOAD_IM2COLENSA_14ComposedLayoutINSA_7SwizzleILi3ELi4ELi3EEENSA_18smem_ptr_flag_bitsILi16EEENSW_INSB_IJNSB_IJNSC_ILi8EEENSC_ILi16EEEEEENSB_IJSJ_SE_EEENSB_IJSE_NSC_ILi9EEEEEEEEENSB_IJNSB_IJSJ_NSC_ILi512EEEEEENSB_IJSE_SY_EEENSB_IJSY_NSC_ILi8192EEEEEEEEEEEEEvEENS15_INSA_23SM90_TMA_LOAD_MULTICASTENS17_IS19_S1B_NSW_INSB_IJS1F_NSB_IJS1C_S1C_EEES1H_EEENSB_IJS1L_S1K_NSB_IJSY_NSC_ILi4096EEEEEEEEEEEEEvEEEENS_8epilogue10collective6detail29Sm90TmaWarpSpecializedAdapterINS23_15DefaultEpilogueISM_NSB_IJNSB_IJllllEEESE_SY_EEES28_NS22_6thread17LinearCombinationISM_Li1EffLNS29_9ScaleType4KindE0ELNS_15FloatRoundStyleE2ESM_EENS_4gemm15EpilogueDefaultEEEEEvvEEEEvNT_6ParamsE,"aw",@nobits
	.sectionflags	@""
	.align	16
	.zero		1024


//--------------------- .nv.shared.reserved.0     --------------------------
	.section	.nv.shared.reserved.0,"aw",@nobits
	.weak		__nv_reservedSMEM_offset_0_alias
	.size		__nv_reservedSMEM_offset_0_alias, 0, 0
	.other		__nv_reservedSMEM_offset_0_alias,@"STO_CUDA_RESERVED_SHARED STV_DEFAULT"
__nv_reservedSMEM_offset_0_alias:
	.zero		0


//--------------------- .nv.global                --------------------------
	.section	.nv.global,"aw",@nobits
.nv.global:
	.type		_ZN39_INTERNAL_cdca58e3_4_k_cu_b50911a3_29344cute1_E,@object
	.size		_ZN39_INTERNAL_cdca58e3_4_k_cu_b50911a3_29344cute1_E,(_ZN39_INTERNAL_cdca58e3_4_k_cu_b50911a3_29344cuda3std3__45__cpo6cbeginE - _ZN39_INTERNAL_cdca58e3_4_k_cu_b50911a3_29344cute1_E)
_ZN39_INTERNAL_cdca58e3_4_k_cu_b50911a3_29344cute1_E:
	.zero		1
	.type		_ZN39_INTERNAL_cdca58e3_4_k_cu_b50911a3_29344cuda3std3__45__cpo6cbeginE,@object
	.size		_ZN39_INTERNAL_cdca58e3_4_k_cu_b50911a3_29344cuda3std3__45__cpo6cbeginE,(_ZN39_INTERNAL_cdca58e3_4_k_cu_b50911a3_29344cuda3std3__48in_placeE - _ZN39_INTERNAL_cdca58e3_4_k_cu_b50911a3_29344cuda3std3__45__cpo6cbeginE)
_ZN39_INTERNAL_cdca58e3_4_k_cu_b50911a3_29344cuda3std3__45__cpo6cbeginE:
	.zero		1
	.type		_ZN39_INTERNAL_cdca58e3_4_k_cu_b50911a3_29344cuda3std3__48in_placeE,@object
	.size		_ZN39_INTERNAL_cdca58e3_4_k_cu_b50911a3_29344cuda3std3__48in_placeE,(_ZN39_INTERNAL_cdca58e3_4_k_cu_b50911a3_29344cuda3std6ranges3__45__cpo9iter_moveE - _ZN39_INTERNAL_cdca58e3_4_k_cu_b50911a3_29344cuda3std3__48in_placeE)
_ZN39_INTERNAL_cdca58e3_4_k_cu_b50911a3_29344cuda3std3__48in_placeE:
	.zero		1
	.type		_ZN39_INTERNAL_cdca58e3_4_k_cu_b50911a3_29344cuda3std6ranges3__45__cpo9iter_moveE,@object
	.size		_ZN39_INTERNAL_cdca58e3_4_k_cu_b50911a3_29344cuda3std6ranges3__45__cpo9iter_moveE,(_ZN39_INTERNAL_cdca58e3_4_k_cu_b50911a3_29344cuda3std3__45__cpo5beginE - _ZN39_INTERNAL_cdca58e3_4_k_cu_b50911a3_29344cuda3std6ranges3__45__cpo9iter_moveE)
_ZN39_INTERNAL_cdca58e3_4_k_cu_b50911a3_29344cuda3std6ranges3__45__cpo9iter_moveE:
	.zero		1
	.type		_ZN39_INTERNAL_cdca58e3_4_k_cu_b50911a3_29344cuda3std3__45__cpo5beginE,@object
	.size		_ZN39_INTERNAL_cdca58e3_4_k_cu_b50911a3_29344cuda3std3__45__cpo5beginE,(_ZN39_INTERNAL_cdca58e3_4_k_cu_b50911a3_29344cuda3std3__441_GLOBAL__N__cdca58e3_4_k_cu_b50911a3_29346ignoreE - _ZN39_INTERNAL_cdca58e3_4_k_cu_b50911a3_29344cuda3std3__45__cpo5beginE)
_ZN39_INTERNAL_cdca58e3_4_k_cu_b50911a3_29344cuda3std3__45__cpo5beginE:
	.zero		1
	.type		_ZN39_INTERNAL_cdca58e3_4_k_cu_b50911a3_29344cuda3std3__441_GLOBAL__N__cdca58e3_4_k_cu_b50911a3_29346ignoreE,@object
	.size		_ZN39_INTERNAL_cdca58e3_4_k_cu_b50911a3_29344cuda3std3__441_GLOBAL__N__cdca58e3_4_k_cu_b50911a3_29346ignoreE,(_ZN39_INTERNAL_cdca58e3_4_k_cu_b50911a3_29344cute7productE - _ZN39_INTERNAL_cdca58e3_4_k_cu_b50911a3_29344cuda3std3__441_GLOBAL__N__cdca58e3_4_k_cu_b50911a3_29346ignoreE)
_ZN39_INTERNAL_cdca58e3_4_k_cu_b50911a3_29344cuda3std3__441_GLOBAL__N__cdca58e3_4_k_cu_b50911a3_29346ignoreE:
	.zero		1
	.type		_ZN39_INTERNAL_cdca58e3_4_k_cu_b50911a3_29344cute7productE,@object
	.size		_ZN39_INTERNAL_cdca58e3_4_k_cu_b50911a3_29344cute7productE,(_ZN39_INTERNAL_cdca58e3_4_k_cu_b50911a3_29344cuda3std3__45__cpo3endE - _ZN39_INTERNAL_cdca58e3_4_k_cu_b50911a3_29344cute7productE)
_ZN39_INTERNAL_cdca58e3_4_k_cu_b50911a3_29344cute7productE:
	.zero		1
	.type		_ZN39_INTERNAL_cdca58e3_4_k_cu_b50911a3_29344cuda3std3__45__cpo3endE,@object
	.size		_ZN39_INTERNAL_cdca58e3_4_k_cu_b50911a3_29344cuda3std3__45__cpo3endE,(_ZN39_INTERNAL_cdca58e3_4_k_cu_b50911a3_29344cuda3std3__419piecewise_constructE - _ZN39_INTERNAL_cdca58e3_4_k_cu_b50911a3_29344cuda3std3__45__cpo3endE)
_ZN39_INTERNAL_cdca58e3_4_k_cu_b50911a3_29344cuda3std3__45__cpo3endE:
	.zero		1
	.type		_ZN39_INTERNAL_cdca58e3_4_k_cu_b50911a3_29344cuda3std3__419piecewise_constructE,@object
	.size		_ZN39_INTERNAL_cdca58e3_4_k_cu_b50911a3_29344cuda3std3__419piecewise_constructE,(_ZN39_INTERNAL_cdca58e3_4_k_cu_b50911a3_29344cuda3std3__45__cpo4cendE - _ZN39_INTERNAL_cdca58e3_4_k_cu_b50911a3_29344cuda3std3__419piecewise_constructE)
_ZN39_INTERNAL_cdca58e3_4_k_cu_b50911a3_29344cuda3std3__419piecewise_constructE:
	.zero		1
	.type		_ZN39_INTERNAL_cdca58e3_4_k_cu_b50911a3_29344cuda3std3__45__cpo4cendE,@object
	.size		_ZN39_INTERNAL_cdca58e3_4_k_cu_b50911a3_29344cuda3std3__45__cpo4cendE,(_ZN39_INTERNAL_cdca58e3_4_k_cu_b50911a3_29344cuda3std6ranges3__45__cpo4swapE - _ZN39_INTERNAL_cdca58e3_4_k_cu_b50911a3_29344cuda3std3__45__cpo4cendE)
_ZN39_INTERNAL_cdca58e3_4_k_cu_b50911a3_29344cuda3std3__45__cpo4cendE:
	.zero		1
	.type		_ZN39_INTERNAL_cdca58e3_4_k_cu_b50911a3_29344cuda3std6ranges3__45__cpo4swapE,@object
	.size		_ZN39_INTERNAL_cdca58e3_4_k_cu_b50911a3_29344cuda3std6ranges3__45__cpo4swapE,(.L_7 - _ZN39_INTERNAL_cdca58e3_4_k_cu_b50911a3_29344cuda3std6ranges3__45__cpo4swapE)
_ZN39_INTERNAL_cdca58e3_4_k_cu_b50911a3_29344cuda3std6ranges3__45__cpo4swapE:
	.zero		1
.L_7:


//--------------------- .nv.constant0._ZN7cutlass13device_kernelINS_4conv6kernel13ConvUniversalINS1_16ConvProblemShapeILNS1_8OperatorE1ELi3EEENS1_10collective14CollectiveConvINS1_46MainloopSm90TmaGmmaWarpSpecializedImplicitGemmILS5_1ELi9ELi3EN4cute5tupleIJNSA_1CILi2EEENSC_ILi1EEESE_EEENS1_36KernelImplicitTmaWarpSpecializedSm90ELi1EEENSB_IJNSC_ILi128EEENSC_ILi64EEENSB_IJSJ_EEEEEENS_6half_tESM_NSA_8TiledMMAINSA_8MMA_AtomIJNSA_4SM904GMMA25MMA_64x64x16_F32F16F16_SSILNSQ_5MajorE0ELSS_1ELNSQ_7ScaleInE1ELST_1EEEEEENSA_6LayoutINSB_IJSE_SE_SE_EEENSB_IJNSC_ILi0EEESY_SY_EEEEENSB_IJNSA_10UnderscoreES11_S11_EEEEENS7_6detail26Sm90ImplicitGemmTileTraitsINSA_20SM90_TMA_LOAD_IM2COLENSA_14ComposedLayoutINSA_7SwizzleILi3ELi4ELi3EEENSA_18smem_ptr_flag_bitsILi16EEENSW_INSB_IJNSB_IJNSC_ILi8EEENSC_ILi16EEEEEENSB_IJSJ_SE_EEENSB_IJSE_NSC_ILi9EEEEEEEEENSB_IJNSB_IJSJ_NSC_ILi512EEEEEENSB_IJSE_SY_EEENSB_IJSY_NSC_ILi8192EEEEEEEEEEEEEvEENS15_INSA_23SM90_TMA_LOAD_MULTICASTENS17_IS19_S1B_NSW_INSB_IJS1F_NSB_IJS1C_S1C_EEES1H_EEENSB_IJS1L_S1K_NSB_IJSY_NSC_ILi4096EEEEEEEEEEEEEvEEEENS_8epilogue10collective6detail29Sm90TmaWarpSpecializedAdapterINS23_15DefaultEpilogueISM_NSB_IJNSB_IJllllEEESE_SY_EEES28_NS22_6thread17LinearCombinationISM_Li1EffLNS29_9ScaleType4KindE0ELNS_15FloatRoundStyleE2ESM_EENS_4gemm15EpilogueDefaultEEEEEvvEEEEvNT_6ParamsE --------------------------
	.section	.nv.constant0._ZN7cutlass13device_kernelINS_4conv6kernel13ConvUniversalINS1_16ConvProblemShapeILNS1_8OperatorE1ELi3EEENS1_10collective14CollectiveConvINS1_46MainloopSm90TmaGmmaWarpSpecializedImplicitGemmILS5_1ELi9ELi3EN4cute5tupleIJNSA_1CILi2EEENSC_ILi1EEESE_EEENS1_36KernelImplicitTmaWarpSpecializedSm90ELi1EEENSB_IJNSC_ILi128EEENSC_ILi64EEENSB_IJSJ_EEEEEENS_6half_tESM_NSA_8TiledMMAINSA_8MMA_AtomIJNSA_4SM904GMMA25MMA_64x64x16_F32F16F16_SSILNSQ_5MajorE0ELSS_1ELNSQ_7ScaleInE1ELST_1EEEEEENSA_6LayoutINSB_IJSE_SE_SE_EEENSB_IJNSC_ILi0EEESY_SY_EEEEENSB_IJNSA_10UnderscoreES11_S11_EEEEENS7_6detail26Sm90ImplicitGemmTileTraitsINSA_20SM90_TMA_LOAD_IM2COLENSA_14ComposedLayoutINSA_7SwizzleILi3ELi4ELi3EEENSA_18smem_ptr_flag_bitsILi16EEENSW_INSB_IJNSB_IJNSC_ILi8EEENSC_ILi16EEEEEENSB_IJSJ_SE_EEENSB_IJSE_NSC_ILi9EEEEEEEEENSB_IJNSB_IJSJ_NSC_ILi512EEEEEENSB_IJSE_SY_EEENSB_IJSY_NSC_ILi8192EEEEEEEEEEEEEvEENS15_INSA_23SM90_TMA_LOAD_MULTICASTENS17_IS19_S1B_NSW_INSB_IJS1F_NSB_IJS1C_S1C_EEES1H_EEENSB_IJS1L_S1K_NSB_IJSY_NSC_ILi4096EEEEEEEEEEEEEvEEEENS_8epilogue10collective6detail29Sm90TmaWarpSpecializedAdapterINS23_15DefaultEpilogueISM_NSB_IJNSB_IJllllEEESE_SY_EEES28_NS22_6thread17LinearCombinationISM_Li1EffLNS29_9ScaleType4KindE0ELNS_15FloatRoundStyleE2ESM_EENS_4gemm15EpilogueDefaultEEEEEvvEEEEvNT_6ParamsE,"a",@progbits
	.sectionflags	@""
	.align	4
.nv.constant0._ZN7cutlass13device_kernelINS_4conv6kernel13ConvUniversalINS1_16ConvProblemShapeILNS1_8OperatorE1ELi3EEENS1_10collective14CollectiveConvINS1_46MainloopSm90TmaGmmaWarpSpecializedImplicitGemmILS5_1ELi9ELi3EN4cute5tupleIJNSA_1CILi2EEENSC_ILi1EEESE_EEENS1_36KernelImplicitTmaWarpSpecializedSm90ELi1EEENSB_IJNSC_ILi128EEENSC_ILi64EEENSB_IJSJ_EEEEEENS_6half_tESM_NSA_8TiledMMAINSA_8MMA_AtomIJNSA_4SM904GMMA25MMA_64x64x16_F32F16F16_SSILNSQ_5MajorE0ELSS_1ELNSQ_7ScaleInE1ELST_1EEEEEENSA_6LayoutINSB_IJSE_SE_SE_EEENSB_IJNSC_ILi0EEESY_SY_EEEEENSB_IJNSA_10UnderscoreES11_S11_EEEEENS7_6detail26Sm90ImplicitGemmTileTraitsINSA_20SM90_TMA_LOAD_IM2COLENSA_14ComposedLayoutINSA_7SwizzleILi3ELi4ELi3EEENSA_18smem_ptr_flag_bitsILi16EEENSW_INSB_IJNSB_IJNSC_ILi8EEENSC_ILi16EEEEEENSB_IJSJ_SE_EEENSB_IJSE_NSC_ILi9EEEEEEEEENSB_IJNSB_IJSJ_NSC_ILi512EEEEEENSB_IJSE_SY_EEENSB_IJSY_NSC_ILi8192EEEEEEEEEEEEEvEENS15_INSA_23SM90_TMA_LOAD_MULTICASTENS17_IS19_S1B_NSW_INSB_IJS1F_NSB_IJS1C_S1C_EEES1H_EEENSB_IJS1L_S1K_NSB_IJSY_NSC_ILi4096EEEEEEEEEEEEEvEEEENS_8epilogue10collective6detail29Sm90TmaWarpSpecializedAdapterINS23_15DefaultEpilogueISM_NSB_IJNSB_IJllllEEESE_SY_EEES28_NS22_6thread17LinearCombinationISM_Li1EffLNS29_9ScaleType4KindE0ELNS_15FloatRoundStyleE2ESM_EENS_4gemm15EpilogueDefaultEEEEEvvEEEEvNT_6ParamsE:
	.zero		1664


//--------------------- SYMBOLS --------------------------

	.type		.nv.reservedSmem.offset0,@object
	.size		.nv.reservedSmem.offset0,0x4
